//
// Generated by NVIDIA NVVM Compiler
//
// Compiler Build ID: CL-36424714
// Cuda compilation tools, release 13.0, V13.0.88
// Based on NVVM 20.0.0
//

.version 9.0
.target sm_100
.address_size 64

	// .globl	default_function_kernel0
// _ZZ24default_function_kernel0E15pad_temp_shared has been demoted
// _ZZ24default_function_kernel0E13kernel_shared has been demoted
// _ZZ6conv2dPfPKfS_E5input has been demoted

.visible .entry default_function_kernel0(
	.param .u64 .ptr .align 1 default_function_kernel0_param_0,
	.param .u64 .ptr .align 1 default_function_kernel0_param_1,
	.param .u64 .ptr .align 1 default_function_kernel0_param_2
)
{
	.reg .pred 	%p<61>;
	.reg .b32 	%r<47>;
	.reg .b32 	%f<412>;
	.reg .b64 	%rd<16>;
	// demoted variable
	.shared .align 4 .b8 _ZZ24default_function_kernel0E15pad_temp_shared[448];
	// demoted variable
	.shared .align 4 .b8 _ZZ24default_function_kernel0E13kernel_shared[256];
	mov.f32 	%f377, 0f00000000;
	mov.b32 	%r44, 0;
	mov.u32 	%r11, %ctaid.y;
	mov.f32 	%f378, %f377;
	mov.f32 	%f379, %f377;
	mov.f32 	%f380, %f377;
	mov.f32 	%f381, %f377;
	mov.f32 	%f382, %f377;
	mov.f32 	%f383, %f377;
$L__BB0_1:
	mov.b32 	%r45, 0;
$L__BB0_2:
	or.b32  	%r13, %r45, %r11;
	setp.ne.s32 	%p7, %r13, 0;
	add.s32 	%r14, %r45, %r11;
	setp.lt.u32 	%p8, %r14, 8;
	and.pred  	%p1, %p7, %p8;
	mov.b32 	%r46, 0;
$L__BB0_3:
	ld.param.u64 	%rd13, [default_function_kernel0_param_0];
	bar.sync 	0;
	mov.u32 	%r15, %tid.z;
	mul.lo.s32 	%r16, %r44, 784;
	mad.lo.s32 	%r17, %r15, 196, %r16;
	mov.u32 	%r18, %ctaid.y;
	add.s32 	%r19, %r45, %r18;
	mad.lo.s32 	%r20, %r19, 7, %r17;
	add.s32 	%r21, %r20, %r46;
	add.s32 	%r22, %r21, -8;
	add.s32 	%r23, %r46, -1;
	setp.lt.u32 	%p9, %r23, 7;
	and.pred  	%p2, %p1, %p9;
	cvta.to.global.u64 	%rd5, %rd13;
	mul.wide.s32 	%rd6, %r22, 4;
	add.s64 	%rd1, %rd5, %rd6;
	mov.f32 	%f384, 0f00000000;
	not.pred 	%p10, %p2;
	@%p10 bra 	$L__BB0_5;
	ld.global.nc.f32 	%f384, [%rd1];
$L__BB0_5:
	mov.u32 	%r25, _ZZ24default_function_kernel0E15pad_temp_shared;
	mad.lo.s32 	%r4, %r15, 112, %r25;
	st.shared.f32 	[%r4], %f384;
	setp.lt.u32 	%p11, %r46, 7;
	and.pred  	%p3, %p1, %p11;
	mov.f32 	%f385, 0f00000000;
	not.pred 	%p12, %p3;
	@%p12 bra 	$L__BB0_7;
	ld.global.nc.f32 	%f385, [%rd1+4];
$L__BB0_7:
	st.shared.f32 	[%r4+4], %f385;
	setp.lt.u32 	%p13, %r46, 6;
	and.pred  	%p4, %p1, %p13;
	mov.f32 	%f386, 0f00000000;
	not.pred 	%p14, %p4;
	@%p14 bra 	$L__BB0_9;
	ld.global.nc.f32 	%f386, [%rd1+8];
$L__BB0_9:
	st.shared.f32 	[%r4+8], %f386;
	setp.gt.u32 	%p15, %r46, 4;
	not.pred 	%p16, %p1;
	mov.f32 	%f387, 0f00000000;
	or.pred  	%p17, %p16, %p15;
	@%p17 bra 	$L__BB0_11;
	ld.global.nc.f32 	%f387, [%rd1+12];
$L__BB0_11:
	st.shared.f32 	[%r4+12], %f387;
	setp.gt.u32 	%p18, %r46, 3;
	not.pred 	%p19, %p1;
	mov.f32 	%f388, 0f00000000;
	or.pred  	%p20, %p19, %p18;
	@%p20 bra 	$L__BB0_13;
	ld.global.nc.f32 	%f388, [%rd1+16];
$L__BB0_13:
	st.shared.f32 	[%r4+16], %f388;
	setp.lt.u32 	%p21, %r46, 3;
	and.pred  	%p5, %p1, %p21;
	mov.f32 	%f389, 0f00000000;
	not.pred 	%p22, %p5;
	@%p22 bra 	$L__BB0_15;
	ld.global.nc.f32 	%f389, [%rd1+20];
$L__BB0_15:
	st.shared.f32 	[%r4+20], %f389;
	setp.lt.u32 	%p23, %r46, 2;
	and.pred  	%p6, %p1, %p23;
	mov.f32 	%f390, 0f00000000;
	not.pred 	%p24, %p6;
	@%p24 bra 	$L__BB0_17;
	ld.global.nc.f32 	%f390, [%rd1+24];
$L__BB0_17:
	st.shared.f32 	[%r4+24], %f390;
	mov.f32 	%f391, 0f00000000;
	@%p10 bra 	$L__BB0_19;
	ld.global.nc.f32 	%f391, [%rd1+196];
$L__BB0_19:
	st.shared.f32 	[%r4+28], %f391;
	mov.f32 	%f392, 0f00000000;
	@%p12 bra 	$L__BB0_21;
	ld.global.nc.f32 	%f392, [%rd1+200];
$L__BB0_21:
	st.shared.f32 	[%r4+32], %f392;
	mov.f32 	%f393, 0f00000000;
	@%p14 bra 	$L__BB0_23;
	ld.global.nc.f32 	%f393, [%rd1+204];
$L__BB0_23:
	st.shared.f32 	[%r4+36], %f393;
	setp.gt.u32 	%p28, %r46, 4;
	not.pred 	%p29, %p1;
	mov.f32 	%f394, 0f00000000;
	or.pred  	%p30, %p29, %p28;
	@%p30 bra 	$L__BB0_25;
	ld.global.nc.f32 	%f394, [%rd1+208];
$L__BB0_25:
	st.shared.f32 	[%r4+40], %f394;
	setp.gt.u32 	%p31, %r46, 3;
	not.pred 	%p32, %p1;
	mov.f32 	%f395, 0f00000000;
	or.pred  	%p33, %p32, %p31;
	@%p33 bra 	$L__BB0_27;
	ld.global.nc.f32 	%f395, [%rd1+212];
$L__BB0_27:
	st.shared.f32 	[%r4+44], %f395;
	mov.f32 	%f396, 0f00000000;
	@%p22 bra 	$L__BB0_29;
	ld.global.nc.f32 	%f396, [%rd1+216];
$L__BB0_29:
	st.shared.f32 	[%r4+48], %f396;
	mov.f32 	%f397, 0f00000000;
	@%p24 bra 	$L__BB0_31;
	ld.global.nc.f32 	%f397, [%rd1+220];
$L__BB0_31:
	st.shared.f32 	[%r4+52], %f397;
	mov.f32 	%f398, 0f00000000;
	@%p10 bra 	$L__BB0_33;
	ld.global.nc.f32 	%f398, [%rd1+392];
$L__BB0_33:
	st.shared.f32 	[%r4+56], %f398;
	mov.f32 	%f399, 0f00000000;
	@%p12 bra 	$L__BB0_35;
	ld.global.nc.f32 	%f399, [%rd1+396];
$L__BB0_35:
	st.shared.f32 	[%r4+60], %f399;
	mov.f32 	%f400, 0f00000000;
	@%p14 bra 	$L__BB0_37;
	ld.global.nc.f32 	%f400, [%rd1+400];
$L__BB0_37:
	st.shared.f32 	[%r4+64], %f400;
	setp.gt.u32 	%p39, %r46, 4;
	not.pred 	%p40, %p1;
	mov.f32 	%f401, 0f00000000;
	or.pred  	%p41, %p40, %p39;
	@%p41 bra 	$L__BB0_39;
	ld.global.nc.f32 	%f401, [%rd1+404];
$L__BB0_39:
	st.shared.f32 	[%r4+68], %f401;
	setp.gt.u32 	%p42, %r46, 3;
	not.pred 	%p43, %p1;
	mov.f32 	%f402, 0f00000000;
	or.pred  	%p44, %p43, %p42;
	@%p44 bra 	$L__BB0_41;
	ld.global.nc.f32 	%f402, [%rd1+408];
$L__BB0_41:
	st.shared.f32 	[%r4+72], %f402;
	mov.f32 	%f403, 0f00000000;
	@%p22 bra 	$L__BB0_43;
	ld.global.nc.f32 	%f403, [%rd1+412];
$L__BB0_43:
	st.shared.f32 	[%r4+76], %f403;
	mov.f32 	%f404, 0f00000000;
	@%p24 bra 	$L__BB0_45;
	ld.global.nc.f32 	%f404, [%rd1+416];
$L__BB0_45:
	st.shared.f32 	[%r4+80], %f404;
	mov.f32 	%f405, 0f00000000;
	@%p10 bra 	$L__BB0_47;
	ld.global.nc.f32 	%f405, [%rd1+588];
$L__BB0_47:
	st.shared.f32 	[%r4+84], %f405;
	mov.f32 	%f406, 0f00000000;
	@%p12 bra 	$L__BB0_49;
	ld.global.nc.f32 	%f406, [%rd1+592];
$L__BB0_49:
	st.shared.f32 	[%r4+88], %f406;
	mov.f32 	%f407, 0f00000000;
	@%p14 bra 	$L__BB0_51;
	ld.global.nc.f32 	%f407, [%rd1+596];
$L__BB0_51:
	st.shared.f32 	[%r4+92], %f407;
	setp.gt.u32 	%p50, %r46, 4;
	not.pred 	%p51, %p1;
	mov.f32 	%f408, 0f00000000;
	or.pred  	%p52, %p51, %p50;
	@%p52 bra 	$L__BB0_53;
	ld.global.nc.f32 	%f408, [%rd1+600];
$L__BB0_53:
	st.shared.f32 	[%r4+96], %f408;
	setp.gt.u32 	%p53, %r46, 3;
	mov.f32 	%f409, 0f00000000;
	or.pred  	%p55, %p51, %p53;
	@%p55 bra 	$L__BB0_55;
	ld.global.nc.f32 	%f409, [%rd1+604];
$L__BB0_55:
	st.shared.f32 	[%r4+100], %f409;
	mov.f32 	%f410, 0f00000000;
	@%p22 bra 	$L__BB0_57;
	ld.global.nc.f32 	%f410, [%rd1+608];
$L__BB0_57:
	st.shared.f32 	[%r4+104], %f410;
	mov.f32 	%f411, 0f00000000;
	@%p24 bra 	$L__BB0_59;
	ld.global.nc.f32 	%f411, [%rd1+612];
$L__BB0_59:
	ld.param.u64 	%rd14, [default_function_kernel0_param_1];
	mov.u32 	%r26, %tid.z;
	mov.u32 	%r27, _ZZ24default_function_kernel0E15pad_temp_shared;
	mad.lo.s32 	%r28, %r26, 112, %r27;
	st.shared.f32 	[%r28+108], %f411;
	mov.u32 	%r29, %ctaid.z;
	mul.lo.s32 	%r30, %r26, 864;
	mad.lo.s32 	%r31, %r29, 3456, %r30;
	mad.lo.s32 	%r32, %r44, 144, %r31;
	mad.lo.s32 	%r33, %r45, 3, %r32;
	add.s32 	%r34, %r33, %r46;
	cvta.to.global.u64 	%rd7, %rd14;
	mul.wide.u32 	%rd8, %r34, 4;
	add.s64 	%rd9, %rd7, %rd8;
	ld.global.nc.f32 	%f114, [%rd9];
	shl.b32 	%r35, %r26, 6;
	mov.u32 	%r36, _ZZ24default_function_kernel0E13kernel_shared;
	add.s32 	%r37, %r36, %r35;
	st.shared.f32 	[%r37], %f114;
	ld.global.nc.f32 	%f115, [%rd9+36];
	st.shared.f32 	[%r37+4], %f115;
	ld.global.nc.f32 	%f116, [%rd9+72];
	st.shared.f32 	[%r37+8], %f116;
	ld.global.nc.f32 	%f117, [%rd9+108];
	st.shared.f32 	[%r37+12], %f117;
	ld.global.nc.f32 	%f118, [%rd9+144];
	st.shared.f32 	[%r37+16], %f118;
	ld.global.nc.f32 	%f119, [%rd9+180];
	st.shared.f32 	[%r37+20], %f119;
	ld.global.nc.f32 	%f120, [%rd9+216];
	st.shared.f32 	[%r37+24], %f120;
	ld.global.nc.f32 	%f121, [%rd9+252];
	st.shared.f32 	[%r37+28], %f121;
	ld.global.nc.f32 	%f122, [%rd9+288];
	st.shared.f32 	[%r37+32], %f122;
	ld.global.nc.f32 	%f123, [%rd9+324];
	st.shared.f32 	[%r37+36], %f123;
	ld.global.nc.f32 	%f124, [%rd9+360];
	st.shared.f32 	[%r37+40], %f124;
	ld.global.nc.f32 	%f125, [%rd9+396];
	st.shared.f32 	[%r37+44], %f125;
	ld.global.nc.f32 	%f126, [%rd9+432];
	st.shared.f32 	[%r37+48], %f126;
	ld.global.nc.f32 	%f127, [%rd9+468];
	st.shared.f32 	[%r37+52], %f127;
	ld.global.nc.f32 	%f128, [%rd9+504];
	st.shared.f32 	[%r37+56], %f128;
	ld.global.nc.f32 	%f129, [%rd9+540];
	st.shared.f32 	[%r37+60], %f129;
	bar.sync 	0;
	ld.shared.f32 	%f130, [_ZZ24default_function_kernel0E15pad_temp_shared];
	ld.shared.f32 	%f131, [_ZZ24default_function_kernel0E15pad_temp_shared+4];
	ld.shared.f32 	%f132, [_ZZ24default_function_kernel0E15pad_temp_shared+8];
	ld.shared.f32 	%f133, [_ZZ24default_function_kernel0E15pad_temp_shared+12];
	ld.shared.f32 	%f134, [_ZZ24default_function_kernel0E15pad_temp_shared+16];
	ld.shared.f32 	%f135, [_ZZ24default_function_kernel0E15pad_temp_shared+20];
	ld.shared.f32 	%f136, [_ZZ24default_function_kernel0E15pad_temp_shared+24];
	ld.shared.f32 	%f137, [_ZZ24default_function_kernel0E15pad_temp_shared+28];
	ld.shared.f32 	%f138, [_ZZ24default_function_kernel0E15pad_temp_shared+32];
	ld.shared.f32 	%f139, [_ZZ24default_function_kernel0E15pad_temp_shared+36];
	ld.shared.f32 	%f140, [_ZZ24default_function_kernel0E15pad_temp_shared+40];
	ld.shared.f32 	%f141, [_ZZ24default_function_kernel0E15pad_temp_shared+44];
	ld.shared.f32 	%f142, [_ZZ24default_function_kernel0E15pad_temp_shared+48];
	ld.shared.f32 	%f143, [_ZZ24default_function_kernel0E15pad_temp_shared+52];
	ld.shared.f32 	%f144, [_ZZ24default_function_kernel0E15pad_temp_shared+56];
	ld.shared.f32 	%f145, [_ZZ24default_function_kernel0E15pad_temp_shared+60];
	ld.shared.f32 	%f146, [_ZZ24default_function_kernel0E15pad_temp_shared+64];
	ld.shared.f32 	%f147, [_ZZ24default_function_kernel0E15pad_temp_shared+68];
	ld.shared.f32 	%f148, [_ZZ24default_function_kernel0E15pad_temp_shared+72];
	ld.shared.f32 	%f149, [_ZZ24default_function_kernel0E15pad_temp_shared+76];
	ld.shared.f32 	%f150, [_ZZ24default_function_kernel0E15pad_temp_shared+80];
	ld.shared.f32 	%f151, [_ZZ24default_function_kernel0E15pad_temp_shared+84];
	ld.shared.f32 	%f152, [_ZZ24default_function_kernel0E15pad_temp_shared+88];
	ld.shared.f32 	%f153, [_ZZ24default_function_kernel0E15pad_temp_shared+92];
	ld.shared.f32 	%f154, [_ZZ24default_function_kernel0E15pad_temp_shared+96];
	ld.shared.f32 	%f155, [_ZZ24default_function_kernel0E15pad_temp_shared+100];
	ld.shared.f32 	%f156, [_ZZ24default_function_kernel0E15pad_temp_shared+104];
	ld.shared.f32 	%f157, [_ZZ24default_function_kernel0E15pad_temp_shared+108];
	ld.shared.f32 	%f158, [_ZZ24default_function_kernel0E15pad_temp_shared+112];
	ld.shared.f32 	%f159, [_ZZ24default_function_kernel0E15pad_temp_shared+116];
	ld.shared.f32 	%f160, [_ZZ24default_function_kernel0E15pad_temp_shared+120];
	ld.shared.f32 	%f161, [_ZZ24default_function_kernel0E15pad_temp_shared+124];
	ld.shared.f32 	%f162, [_ZZ24default_function_kernel0E15pad_temp_shared+128];
	ld.shared.f32 	%f163, [_ZZ24default_function_kernel0E15pad_temp_shared+132];
	ld.shared.f32 	%f164, [_ZZ24default_function_kernel0E15pad_temp_shared+136];
	ld.shared.f32 	%f165, [_ZZ24default_function_kernel0E15pad_temp_shared+140];
	ld.shared.f32 	%f166, [_ZZ24default_function_kernel0E15pad_temp_shared+144];
	ld.shared.f32 	%f167, [_ZZ24default_function_kernel0E15pad_temp_shared+148];
	ld.shared.f32 	%f168, [_ZZ24default_function_kernel0E15pad_temp_shared+152];
	ld.shared.f32 	%f169, [_ZZ24default_function_kernel0E15pad_temp_shared+156];
	ld.shared.f32 	%f170, [_ZZ24default_function_kernel0E15pad_temp_shared+160];
	ld.shared.f32 	%f171, [_ZZ24default_function_kernel0E15pad_temp_shared+164];
	ld.shared.f32 	%f172, [_ZZ24default_function_kernel0E15pad_temp_shared+168];
	ld.shared.f32 	%f173, [_ZZ24default_function_kernel0E15pad_temp_shared+172];
	ld.shared.f32 	%f174, [_ZZ24default_function_kernel0E15pad_temp_shared+176];
	ld.shared.f32 	%f175, [_ZZ24default_function_kernel0E15pad_temp_shared+180];
	ld.shared.f32 	%f176, [_ZZ24default_function_kernel0E15pad_temp_shared+184];
	ld.shared.f32 	%f177, [_ZZ24default_function_kernel0E15pad_temp_shared+188];
	ld.shared.f32 	%f178, [_ZZ24default_function_kernel0E15pad_temp_shared+192];
	ld.shared.f32 	%f179, [_ZZ24default_function_kernel0E15pad_temp_shared+196];
	ld.shared.f32 	%f180, [_ZZ24default_function_kernel0E15pad_temp_shared+200];
	ld.shared.f32 	%f181, [_ZZ24default_function_kernel0E15pad_temp_shared+204];
	ld.shared.f32 	%f182, [_ZZ24default_function_kernel0E15pad_temp_shared+208];
	ld.shared.f32 	%f183, [_ZZ24default_function_kernel0E15pad_temp_shared+212];
	ld.shared.f32 	%f184, [_ZZ24default_function_kernel0E15pad_temp_shared+216];
	ld.shared.f32 	%f185, [_ZZ24default_function_kernel0E15pad_temp_shared+220];
	ld.shared.f32 	%f186, [%r37];
	ld.shared.f32 	%f187, [%r37+4];
	ld.shared.f32 	%f188, [%r37+8];
	ld.shared.f32 	%f189, [%r37+12];
	ld.shared.f32 	%f190, [%r37+16];
	ld.shared.f32 	%f191, [%r37+20];
	ld.shared.f32 	%f192, [%r37+24];
	ld.shared.f32 	%f193, [%r37+28];
	fma.rn.f32 	%f194, %f130, %f186, %f377;
	fma.rn.f32 	%f195, %f131, %f186, %f378;
	fma.rn.f32 	%f196, %f132, %f186, %f379;
	fma.rn.f32 	%f197, %f133, %f186, %f380;
	fma.rn.f32 	%f198, %f134, %f186, %f381;
	fma.rn.f32 	%f199, %f135, %f186, %f382;
	fma.rn.f32 	%f200, %f136, %f186, %f383;
	fma.rn.f32 	%f201, %f137, %f187, %f194;
	fma.rn.f32 	%f202, %f138, %f187, %f195;
	fma.rn.f32 	%f203, %f139, %f187, %f196;
	fma.rn.f32 	%f204, %f140, %f187, %f197;
	fma.rn.f32 	%f205, %f141, %f187, %f198;
	fma.rn.f32 	%f206, %f142, %f187, %f199;
	fma.rn.f32 	%f207, %f143, %f187, %f200;
	fma.rn.f32 	%f208, %f144, %f188, %f201;
	fma.rn.f32 	%f209, %f145, %f188, %f202;
	fma.rn.f32 	%f210, %f146, %f188, %f203;
	fma.rn.f32 	%f211, %f147, %f188, %f204;
	fma.rn.f32 	%f212, %f148, %f188, %f205;
	fma.rn.f32 	%f213, %f149, %f188, %f206;
	fma.rn.f32 	%f214, %f150, %f188, %f207;
	fma.rn.f32 	%f215, %f151, %f189, %f208;
	fma.rn.f32 	%f216, %f152, %f189, %f209;
	fma.rn.f32 	%f217, %f153, %f189, %f210;
	fma.rn.f32 	%f218, %f154, %f189, %f211;
	fma.rn.f32 	%f219, %f155, %f189, %f212;
	fma.rn.f32 	%f220, %f156, %f189, %f213;
	fma.rn.f32 	%f221, %f157, %f189, %f214;
	fma.rn.f32 	%f222, %f158, %f190, %f215;
	fma.rn.f32 	%f223, %f159, %f190, %f216;
	fma.rn.f32 	%f224, %f160, %f190, %f217;
	fma.rn.f32 	%f225, %f161, %f190, %f218;
	fma.rn.f32 	%f226, %f162, %f190, %f219;
	fma.rn.f32 	%f227, %f163, %f190, %f220;
	fma.rn.f32 	%f228, %f164, %f190, %f221;
	fma.rn.f32 	%f229, %f165, %f191, %f222;
	fma.rn.f32 	%f230, %f166, %f191, %f223;
	fma.rn.f32 	%f231, %f167, %f191, %f224;
	fma.rn.f32 	%f232, %f168, %f191, %f225;
	fma.rn.f32 	%f233, %f169, %f191, %f226;
	fma.rn.f32 	%f234, %f170, %f191, %f227;
	fma.rn.f32 	%f235, %f171, %f191, %f228;
	fma.rn.f32 	%f236, %f172, %f192, %f229;
	fma.rn.f32 	%f237, %f173, %f192, %f230;
	fma.rn.f32 	%f238, %f174, %f192, %f231;
	fma.rn.f32 	%f239, %f175, %f192, %f232;
	fma.rn.f32 	%f240, %f176, %f192, %f233;
	fma.rn.f32 	%f241, %f177, %f192, %f234;
	fma.rn.f32 	%f242, %f178, %f192, %f235;
	fma.rn.f32 	%f243, %f179, %f193, %f236;
	fma.rn.f32 	%f244, %f180, %f193, %f237;
	fma.rn.f32 	%f245, %f181, %f193, %f238;
	fma.rn.f32 	%f246, %f182, %f193, %f239;
	fma.rn.f32 	%f247, %f183, %f193, %f240;
	fma.rn.f32 	%f248, %f184, %f193, %f241;
	fma.rn.f32 	%f249, %f185, %f193, %f242;
	ld.shared.f32 	%f250, [_ZZ24default_function_kernel0E15pad_temp_shared+224];
	ld.shared.f32 	%f251, [_ZZ24default_function_kernel0E15pad_temp_shared+228];
	ld.shared.f32 	%f252, [_ZZ24default_function_kernel0E15pad_temp_shared+232];
	ld.shared.f32 	%f253, [_ZZ24default_function_kernel0E15pad_temp_shared+236];
	ld.shared.f32 	%f254, [_ZZ24default_function_kernel0E15pad_temp_shared+240];
	ld.shared.f32 	%f255, [_ZZ24default_function_kernel0E15pad_temp_shared+244];
	ld.shared.f32 	%f256, [_ZZ24default_function_kernel0E15pad_temp_shared+248];
	ld.shared.f32 	%f257, [_ZZ24default_function_kernel0E15pad_temp_shared+252];
	ld.shared.f32 	%f258, [_ZZ24default_function_kernel0E15pad_temp_shared+256];
	ld.shared.f32 	%f259, [_ZZ24default_function_kernel0E15pad_temp_shared+260];
	ld.shared.f32 	%f260, [_ZZ24default_function_kernel0E15pad_temp_shared+264];
	ld.shared.f32 	%f261, [_ZZ24default_function_kernel0E15pad_temp_shared+268];
	ld.shared.f32 	%f262, [_ZZ24default_function_kernel0E15pad_temp_shared+272];
	ld.shared.f32 	%f263, [_ZZ24default_function_kernel0E15pad_temp_shared+276];
	ld.shared.f32 	%f264, [_ZZ24default_function_kernel0E15pad_temp_shared+280];
	ld.shared.f32 	%f265, [_ZZ24default_function_kernel0E15pad_temp_shared+284];
	ld.shared.f32 	%f266, [_ZZ24default_function_kernel0E15pad_temp_shared+288];
	ld.shared.f32 	%f267, [_ZZ24default_function_kernel0E15pad_temp_shared+292];
	ld.shared.f32 	%f268, [_ZZ24default_function_kernel0E15pad_temp_shared+296];
	ld.shared.f32 	%f269, [_ZZ24default_function_kernel0E15pad_temp_shared+300];
	ld.shared.f32 	%f270, [_ZZ24default_function_kernel0E15pad_temp_shared+304];
	ld.shared.f32 	%f271, [_ZZ24default_function_kernel0E15pad_temp_shared+308];
	ld.shared.f32 	%f272, [_ZZ24default_function_kernel0E15pad_temp_shared+312];
	ld.shared.f32 	%f273, [_ZZ24default_function_kernel0E15pad_temp_shared+316];
	ld.shared.f32 	%f274, [_ZZ24default_function_kernel0E15pad_temp_shared+320];
	ld.shared.f32 	%f275, [_ZZ24default_function_kernel0E15pad_temp_shared+324];
	ld.shared.f32 	%f276, [_ZZ24default_function_kernel0E15pad_temp_shared+328];
	ld.shared.f32 	%f277, [_ZZ24default_function_kernel0E15pad_temp_shared+332];
	ld.shared.f32 	%f278, [_ZZ24default_function_kernel0E15pad_temp_shared+336];
	ld.shared.f32 	%f279, [_ZZ24default_function_kernel0E15pad_temp_shared+340];
	ld.shared.f32 	%f280, [_ZZ24default_function_kernel0E15pad_temp_shared+344];
	ld.shared.f32 	%f281, [_ZZ24default_function_kernel0E15pad_temp_shared+348];
	ld.shared.f32 	%f282, [_ZZ24default_function_kernel0E15pad_temp_shared+352];
	ld.shared.f32 	%f283, [_ZZ24default_function_kernel0E15pad_temp_shared+356];
	ld.shared.f32 	%f284, [_ZZ24default_function_kernel0E15pad_temp_shared+360];
	ld.shared.f32 	%f285, [_ZZ24default_function_kernel0E15pad_temp_shared+364];
	ld.shared.f32 	%f286, [_ZZ24default_function_kernel0E15pad_temp_shared+368];
	ld.shared.f32 	%f287, [_ZZ24default_function_kernel0E15pad_temp_shared+372];
	ld.shared.f32 	%f288, [_ZZ24default_function_kernel0E15pad_temp_shared+376];
	ld.shared.f32 	%f289, [_ZZ24default_function_kernel0E15pad_temp_shared+380];
	ld.shared.f32 	%f290, [_ZZ24default_function_kernel0E15pad_temp_shared+384];
	ld.shared.f32 	%f291, [_ZZ24default_function_kernel0E15pad_temp_shared+388];
	ld.shared.f32 	%f292, [_ZZ24default_function_kernel0E15pad_temp_shared+392];
	ld.shared.f32 	%f293, [_ZZ24default_function_kernel0E15pad_temp_shared+396];
	ld.shared.f32 	%f294, [_ZZ24default_function_kernel0E15pad_temp_shared+400];
	ld.shared.f32 	%f295, [_ZZ24default_function_kernel0E15pad_temp_shared+404];
	ld.shared.f32 	%f296, [_ZZ24default_function_kernel0E15pad_temp_shared+408];
	ld.shared.f32 	%f297, [_ZZ24default_function_kernel0E15pad_temp_shared+412];
	ld.shared.f32 	%f298, [_ZZ24default_function_kernel0E15pad_temp_shared+416];
	ld.shared.f32 	%f299, [_ZZ24default_function_kernel0E15pad_temp_shared+420];
	ld.shared.f32 	%f300, [_ZZ24default_function_kernel0E15pad_temp_shared+424];
	ld.shared.f32 	%f301, [_ZZ24default_function_kernel0E15pad_temp_shared+428];
	ld.shared.f32 	%f302, [_ZZ24default_function_kernel0E15pad_temp_shared+432];
	ld.shared.f32 	%f303, [_ZZ24default_function_kernel0E15pad_temp_shared+436];
	ld.shared.f32 	%f304, [_ZZ24default_function_kernel0E15pad_temp_shared+440];
	ld.shared.f32 	%f305, [_ZZ24default_function_kernel0E15pad_temp_shared+444];
	ld.shared.f32 	%f306, [%r37+32];
	ld.shared.f32 	%f307, [%r37+36];
	ld.shared.f32 	%f308, [%r37+40];
	ld.shared.f32 	%f309, [%r37+44];
	ld.shared.f32 	%f310, [%r37+48];
	ld.shared.f32 	%f311, [%r37+52];
	ld.shared.f32 	%f312, [%r37+56];
	ld.shared.f32 	%f313, [%r37+60];
	fma.rn.f32 	%f314, %f250, %f306, %f243;
	fma.rn.f32 	%f315, %f251, %f306, %f244;
	fma.rn.f32 	%f316, %f252, %f306, %f245;
	fma.rn.f32 	%f317, %f253, %f306, %f246;
	fma.rn.f32 	%f318, %f254, %f306, %f247;
	fma.rn.f32 	%f319, %f255, %f306, %f248;
	fma.rn.f32 	%f320, %f256, %f306, %f249;
	fma.rn.f32 	%f321, %f257, %f307, %f314;
	fma.rn.f32 	%f322, %f258, %f307, %f315;
	fma.rn.f32 	%f323, %f259, %f307, %f316;
	fma.rn.f32 	%f324, %f260, %f307, %f317;
	fma.rn.f32 	%f325, %f261, %f307, %f318;
	fma.rn.f32 	%f326, %f262, %f307, %f319;
	fma.rn.f32 	%f327, %f263, %f307, %f320;
	fma.rn.f32 	%f328, %f264, %f308, %f321;
	fma.rn.f32 	%f329, %f265, %f308, %f322;
	fma.rn.f32 	%f330, %f266, %f308, %f323;
	fma.rn.f32 	%f331, %f267, %f308, %f324;
	fma.rn.f32 	%f332, %f268, %f308, %f325;
	fma.rn.f32 	%f333, %f269, %f308, %f326;
	fma.rn.f32 	%f334, %f270, %f308, %f327;
	fma.rn.f32 	%f335, %f271, %f309, %f328;
	fma.rn.f32 	%f336, %f272, %f309, %f329;
	fma.rn.f32 	%f337, %f273, %f309, %f330;
	fma.rn.f32 	%f338, %f274, %f309, %f331;
	fma.rn.f32 	%f339, %f275, %f309, %f332;
	fma.rn.f32 	%f340, %f276, %f309, %f333;
	fma.rn.f32 	%f341, %f277, %f309, %f334;
	fma.rn.f32 	%f342, %f278, %f310, %f335;
	fma.rn.f32 	%f343, %f279, %f310, %f336;
	fma.rn.f32 	%f344, %f280, %f310, %f337;
	fma.rn.f32 	%f345, %f281, %f310, %f338;
	fma.rn.f32 	%f346, %f282, %f310, %f339;
	fma.rn.f32 	%f347, %f283, %f310, %f340;
	fma.rn.f32 	%f348, %f284, %f310, %f341;
	fma.rn.f32 	%f349, %f285, %f311, %f342;
	fma.rn.f32 	%f350, %f286, %f311, %f343;
	fma.rn.f32 	%f351, %f287, %f311, %f344;
	fma.rn.f32 	%f352, %f288, %f311, %f345;
	fma.rn.f32 	%f353, %f289, %f311, %f346;
	fma.rn.f32 	%f354, %f290, %f311, %f347;
	fma.rn.f32 	%f355, %f291, %f311, %f348;
	fma.rn.f32 	%f356, %f292, %f312, %f349;
	fma.rn.f32 	%f357, %f293, %f312, %f350;
	fma.rn.f32 	%f358, %f294, %f312, %f351;
	fma.rn.f32 	%f359, %f295, %f312, %f352;
	fma.rn.f32 	%f360, %f296, %f312, %f353;
	fma.rn.f32 	%f361, %f297, %f312, %f354;
	fma.rn.f32 	%f362, %f298, %f312, %f355;
	fma.rn.f32 	%f377, %f299, %f313, %f356;
	fma.rn.f32 	%f378, %f300, %f313, %f357;
	fma.rn.f32 	%f379, %f301, %f313, %f358;
	fma.rn.f32 	%f380, %f302, %f313, %f359;
	fma.rn.f32 	%f381, %f303, %f313, %f360;
	fma.rn.f32 	%f382, %f304, %f313, %f361;
	fma.rn.f32 	%f383, %f305, %f313, %f362;
	add.s32 	%r46, %r46, 1;
	setp.ne.s32 	%p58, %r46, 3;
	@%p58 bra 	$L__BB0_3;
	add.s32 	%r45, %r45, 1;
	setp.ne.s32 	%p59, %r45, 3;
	@%p59 bra 	$L__BB0_2;
	add.s32 	%r44, %r44, 1;
	setp.ne.s32 	%p60, %r44, 6;
	@%p60 bra 	$L__BB0_1;
	ld.param.u64 	%rd15, [default_function_kernel0_param_2];
	cvta.to.global.u64 	%rd10, %rd15;
	mul.lo.s32 	%r40, %r26, 49;
	mad.lo.s32 	%r41, %r29, 196, %r40;
	mov.u32 	%r42, %ctaid.y;
	mad.lo.s32 	%r43, %r42, 7, %r41;
	mul.wide.u32 	%rd11, %r43, 4;
	add.s64 	%rd12, %rd10, %rd11;
	st.global.f32 	[%rd12], %f377;
	st.global.f32 	[%rd12+4], %f378;
	st.global.f32 	[%rd12+8], %f379;
	st.global.f32 	[%rd12+12], %f380;
	st.global.f32 	[%rd12+16], %f381;
	st.global.f32 	[%rd12+20], %f382;
	st.global.f32 	[%rd12+24], %f383;
	ret;

}
	// .globl	_Z9transformPfS_
.visible .entry _Z9transformPfS_(
	.param .u64 .ptr .align 1 _Z9transformPfS__param_0,
	.param .u64 .ptr .align 1 _Z9transformPfS__param_1
)
{
	.reg .pred 	%p<7>;
	.reg .b16 	%rs<15>;
	.reg .b32 	%r<42>;
	.reg .b32 	%f<2>;
	.reg .b64 	%rd<9>;

	ld.param.u64 	%rd3, [_Z9transformPfS__param_0];
	ld.param.u64 	%rd4, [_Z9transformPfS__param_1];
	mov.u32 	%r21, %ctaid.x;
	mov.u32 	%r1, %ntid.x;
	mov.u32 	%r22, %tid.x;
	mad.lo.s32 	%r37, %r21, %r1, %r22;
	setp.gt.u32 	%p1, %r37, 4703;
	@%p1 bra 	$L__BB1_9;
	mov.u32 	%r23, %nctaid.x;
	mul.lo.s32 	%r3, %r23, %r1;
	cvta.to.global.u64 	%rd1, %rd3;
	cvta.to.global.u64 	%rd2, %rd4;
$L__BB1_2:
	mul.wide.u32 	%rd5, %r37, 4;
	add.s64 	%rd6, %rd1, %rd5;
	ld.global.f32 	%f1, [%rd6];
	cvt.u16.u32 	%rs1, %r37;
	mul.hi.u16 	%rs2, %rs1, 20063;
	sub.s16 	%rs3, %rs1, %rs2;
	shr.u16 	%rs4, %rs3, 1;
	add.s16 	%rs5, %rs4, %rs2;
	shr.u16 	%rs6, %rs5, 5;
	mul.lo.s16 	%rs7, %rs6, 49;
	sub.s16 	%rs8, %rs1, %rs7;
	mul.lo.s16 	%rs9, %rs8, 37;
	shr.u16 	%rs10, %rs9, 8;
	add.s16 	%rs11, %rs10, 1;
	cvt.u32.u16 	%r24, %rs11;
	and.b32  	%r5, %r24, 255;
	mul.lo.s16 	%rs12, %rs10, 7;
	sub.s16 	%rs13, %rs8, %rs12;
	cvt.u32.u16 	%r25, %rs13;
	and.b32  	%r6, %r25, 255;
	add.s32 	%r26, %r6, 1;
	shr.u32 	%r38, %r5, 1;
	shr.u32 	%r8, %r26, 2;
	mul.lo.s16 	%rs14, %rs6, 192;
	cvt.u32.u16 	%r27, %rs14;
	cvt.u32.u16 	%r28, %rs8;
	mul.hi.u32 	%r29, %r28, 613566757;
	mul.lo.s32 	%r30, %r29, 6;
	mad.lo.s32 	%r31, %r8, 20, %r30;
	add.s32 	%r32, %r31, %r27;
	add.s32 	%r9, %r32, %r6;
	and.b32  	%r10, %r26, 12;
$L__BB1_3:
	shl.b32 	%r33, %r38, 1;
	add.s32 	%r34, %r33, 4;
	setp.le.u32 	%p2, %r34, %r5;
	@%p2 bra 	$L__BB1_8;
	mad.lo.s32 	%r40, %r38, 36, %r9;
	mov.u32 	%r39, %r10;
	mov.u32 	%r41, %r8;
$L__BB1_5:
	add.s32 	%r16, %r39, -4;
	add.s32 	%r35, %r39, 5;
	setp.le.u32 	%p3, %r35, %r6;
	@%p3 bra 	$L__BB1_7;
	add.s32 	%r36, %r40, 7;
	mul.wide.u32 	%rd7, %r36, 4;
	add.s64 	%rd8, %rd2, %rd7;
	st.global.f32 	[%rd8], %f1;
	setp.gt.s32 	%p4, %r41, 0;
	add.s32 	%r41, %r41, -1;
	add.s32 	%r40, %r40, -20;
	mov.u32 	%r39, %r16;
	@%p4 bra 	$L__BB1_5;
$L__BB1_7:
	add.s32 	%r19, %r38, -1;
	setp.gt.s32 	%p5, %r38, 0;
	mov.u32 	%r38, %r19;
	@%p5 bra 	$L__BB1_3;
$L__BB1_8:
	add.s32 	%r37, %r37, %r3;
	setp.lt.u32 	%p6, %r37, 4704;
	@%p6 bra 	$L__BB1_2;
$L__BB1_9:
	ret;

}
	// .globl	_Z6conv2dPfPKfS_
.visible .entry _Z6conv2dPfPKfS_(
	.param .u64 .ptr .align 1 _Z6conv2dPfPKfS__param_0,
	.param .u64 .ptr .align 1 _Z6conv2dPfPKfS__param_1,
	.param .u64 .ptr .align 1 _Z6conv2dPfPKfS__param_2
)
{
	.reg .pred 	%p<13>;
	.reg .b32 	%r<67>;
	.reg .b32 	%f<430>;
	.reg .b64 	%rd<83>;
	// demoted variable
	.shared .align 4 .b8 _ZZ6conv2dPfPKfS_E5input[384];
	ld.param.u64 	%rd3, [_Z6conv2dPfPKfS__param_0];
	ld.param.u64 	%rd4, [_Z6conv2dPfPKfS__param_1];
	ld.param.u64 	%rd5, [_Z6conv2dPfPKfS__param_2];
	mov.u32 	%r1, %ctaid.x;
	and.b32  	%r2, %r1, 6;
	shl.b32 	%r15, %r1, 2;
	and.b32  	%r3, %r15, 4;
	mov.u32 	%r4, %tid.x;
	shr.u32 	%r66, %r4, 5;
	and.b32  	%r6, %r4, 31;
	shr.u32 	%r16, %r1, 1;
	and.b32  	%r7, %r16, 1073741820;
	setp.gt.u32 	%p1, %r4, 127;
	add.s32 	%r65, %r66, %r7;
	setp.gt.u32 	%p2, %r65, 95;
	or.pred  	%p3, %p1, %p2;
	@%p3 bra 	$L__BB2_5;
	and.b32  	%r18, %r1, 7;
	mad.lo.s32 	%r9, %r18, 24, %r6;
	mov.u32 	%r19, %ntid.x;
	shr.u32 	%r10, %r19, 5;
	cvta.to.global.u64 	%rd1, %rd3;
$L__BB2_2:
	setp.gt.u32 	%p4, %r6, 23;
	@%p4 bra 	$L__BB2_4;
	mad.lo.s32 	%r20, %r65, 192, %r9;
	mul.wide.u32 	%rd6, %r20, 4;
	add.s64 	%rd7, %rd1, %rd6;
	ld.global.nc.f32 	%f6, [%rd7];
	mad.lo.s32 	%r21, %r66, 24, %r6;
	shl.b32 	%r22, %r21, 2;
	mov.u32 	%r23, _ZZ6conv2dPfPKfS_E5input;
	add.s32 	%r24, %r23, %r22;
	st.shared.f32 	[%r24], %f6;
$L__BB2_4:
	add.s32 	%r66, %r66, %r10;
	setp.lt.u32 	%p5, %r66, 4;
	add.s32 	%r65, %r66, %r7;
	setp.lt.u32 	%p6, %r65, 96;
	and.pred  	%p7, %p5, %p6;
	@%p7 bra 	$L__BB2_2;
$L__BB2_5:
	cvta.to.global.u64 	%rd8, %rd4;
	bar.sync 	0;
	mad.lo.s32 	%r26, %r7, 576, %r4;
	mul.wide.u32 	%rd9, %r26, 4;
	add.s64 	%rd10, %rd8, %rd9;
	ld.global.nc.f32 	%f7, [%rd10];
	add.s32 	%r27, %r26, 64;
	mul.wide.u32 	%rd11, %r27, 4;
	add.s64 	%rd12, %rd8, %rd11;
	ld.global.nc.f32 	%f8, [%rd12];
	add.s32 	%r28, %r26, 128;
	mul.wide.u32 	%rd13, %r28, 4;
	add.s64 	%rd14, %rd8, %rd13;
	ld.global.nc.f32 	%f9, [%rd14];
	add.s32 	%r29, %r26, 192;
	mul.wide.u32 	%rd15, %r29, 4;
	add.s64 	%rd16, %rd8, %rd15;
	ld.global.nc.f32 	%f10, [%rd16];
	add.s32 	%r30, %r26, 256;
	mul.wide.u32 	%rd17, %r30, 4;
	add.s64 	%rd18, %rd8, %rd17;
	ld.global.nc.f32 	%f11, [%rd18];
	add.s32 	%r31, %r26, 320;
	mul.wide.u32 	%rd19, %r31, 4;
	add.s64 	%rd20, %rd8, %rd19;
	ld.global.nc.f32 	%f12, [%rd20];
	add.s32 	%r32, %r26, 384;
	mul.wide.u32 	%rd21, %r32, 4;
	add.s64 	%rd22, %rd8, %rd21;
	ld.global.nc.f32 	%f13, [%rd22];
	add.s32 	%r33, %r26, 448;
	mul.wide.u32 	%rd23, %r33, 4;
	add.s64 	%rd24, %rd8, %rd23;
	ld.global.nc.f32 	%f14, [%rd24];
	add.s32 	%r34, %r26, 512;
	mul.wide.u32 	%rd25, %r34, 4;
	add.s64 	%rd26, %rd8, %rd25;
	ld.global.nc.f32 	%f15, [%rd26];
	ld.shared.f32 	%f16, [_ZZ6conv2dPfPKfS_E5input];
	fma.rn.f32 	%f17, %f16, %f7, 0f00000000;
	ld.shared.f32 	%f18, [_ZZ6conv2dPfPKfS_E5input+4];
	fma.rn.f32 	%f19, %f18, %f7, 0f00000000;
	fma.rn.f32 	%f20, %f18, %f8, %f17;
	ld.shared.f32 	%f21, [_ZZ6conv2dPfPKfS_E5input+8];
	fma.rn.f32 	%f22, %f21, %f7, 0f00000000;
	fma.rn.f32 	%f23, %f21, %f8, %f19;
	fma.rn.f32 	%f24, %f21, %f9, %f20;
	ld.shared.f32 	%f25, [_ZZ6conv2dPfPKfS_E5input+12];
	fma.rn.f32 	%f26, %f25, %f7, 0f00000000;
	fma.rn.f32 	%f27, %f25, %f8, %f22;
	fma.rn.f32 	%f28, %f25, %f9, %f23;
	ld.shared.f32 	%f29, [_ZZ6conv2dPfPKfS_E5input+16];
	fma.rn.f32 	%f30, %f29, %f8, %f26;
	fma.rn.f32 	%f31, %f29, %f9, %f27;
	ld.shared.f32 	%f32, [_ZZ6conv2dPfPKfS_E5input+20];
	fma.rn.f32 	%f33, %f32, %f9, %f30;
	ld.shared.f32 	%f34, [_ZZ6conv2dPfPKfS_E5input+24];
	fma.rn.f32 	%f35, %f34, %f7, 0f00000000;
	fma.rn.f32 	%f36, %f34, %f10, %f24;
	ld.shared.f32 	%f37, [_ZZ6conv2dPfPKfS_E5input+28];
	fma.rn.f32 	%f38, %f37, %f7, 0f00000000;
	fma.rn.f32 	%f39, %f37, %f8, %f35;
	fma.rn.f32 	%f40, %f37, %f10, %f28;
	fma.rn.f32 	%f41, %f37, %f11, %f36;
	ld.shared.f32 	%f42, [_ZZ6conv2dPfPKfS_E5input+32];
	fma.rn.f32 	%f43, %f42, %f7, 0f00000000;
	fma.rn.f32 	%f44, %f42, %f8, %f38;
	fma.rn.f32 	%f45, %f42, %f9, %f39;
	fma.rn.f32 	%f46, %f42, %f10, %f31;
	fma.rn.f32 	%f47, %f42, %f11, %f40;
	fma.rn.f32 	%f48, %f42, %f12, %f41;
	ld.shared.f32 	%f49, [_ZZ6conv2dPfPKfS_E5input+36];
	fma.rn.f32 	%f50, %f49, %f7, 0f00000000;
	fma.rn.f32 	%f51, %f49, %f8, %f43;
	fma.rn.f32 	%f52, %f49, %f9, %f44;
	fma.rn.f32 	%f53, %f49, %f10, %f33;
	fma.rn.f32 	%f54, %f49, %f11, %f46;
	fma.rn.f32 	%f55, %f49, %f12, %f47;
	ld.shared.f32 	%f56, [_ZZ6conv2dPfPKfS_E5input+40];
	fma.rn.f32 	%f57, %f56, %f8, %f50;
	fma.rn.f32 	%f58, %f56, %f9, %f51;
	fma.rn.f32 	%f59, %f56, %f11, %f53;
	fma.rn.f32 	%f60, %f56, %f12, %f54;
	ld.shared.f32 	%f61, [_ZZ6conv2dPfPKfS_E5input+44];
	fma.rn.f32 	%f62, %f61, %f9, %f57;
	fma.rn.f32 	%f63, %f61, %f12, %f59;
	ld.shared.f32 	%f64, [_ZZ6conv2dPfPKfS_E5input+48];
	fma.rn.f32 	%f65, %f64, %f10, %f45;
	fma.rn.f32 	%f66, %f64, %f13, %f48;
	ld.shared.f32 	%f67, [_ZZ6conv2dPfPKfS_E5input+52];
	fma.rn.f32 	%f68, %f67, %f10, %f52;
	fma.rn.f32 	%f69, %f67, %f11, %f65;
	fma.rn.f32 	%f70, %f67, %f13, %f55;
	fma.rn.f32 	%f71, %f67, %f14, %f66;
	ld.shared.f32 	%f72, [_ZZ6conv2dPfPKfS_E5input+56];
	fma.rn.f32 	%f73, %f72, %f10, %f58;
	fma.rn.f32 	%f74, %f72, %f11, %f68;
	fma.rn.f32 	%f75, %f72, %f12, %f69;
	fma.rn.f32 	%f76, %f72, %f13, %f60;
	fma.rn.f32 	%f77, %f72, %f14, %f70;
	fma.rn.f32 	%f78, %f72, %f15, %f71;
	ld.shared.f32 	%f79, [_ZZ6conv2dPfPKfS_E5input+60];
	fma.rn.f32 	%f80, %f79, %f10, %f62;
	fma.rn.f32 	%f81, %f79, %f11, %f73;
	fma.rn.f32 	%f82, %f79, %f12, %f74;
	fma.rn.f32 	%f83, %f79, %f13, %f63;
	fma.rn.f32 	%f84, %f79, %f14, %f76;
	fma.rn.f32 	%f85, %f79, %f15, %f77;
	ld.shared.f32 	%f86, [_ZZ6conv2dPfPKfS_E5input+64];
	fma.rn.f32 	%f87, %f86, %f11, %f80;
	fma.rn.f32 	%f88, %f86, %f12, %f81;
	fma.rn.f32 	%f89, %f86, %f14, %f83;
	fma.rn.f32 	%f90, %f86, %f15, %f84;
	ld.shared.f32 	%f91, [_ZZ6conv2dPfPKfS_E5input+68];
	fma.rn.f32 	%f92, %f91, %f12, %f87;
	fma.rn.f32 	%f93, %f91, %f15, %f89;
	ld.shared.f32 	%f94, [_ZZ6conv2dPfPKfS_E5input+72];
	fma.rn.f32 	%f95, %f94, %f13, %f75;
	ld.shared.f32 	%f96, [_ZZ6conv2dPfPKfS_E5input+76];
	fma.rn.f32 	%f97, %f96, %f13, %f82;
	fma.rn.f32 	%f98, %f96, %f14, %f95;
	ld.shared.f32 	%f99, [_ZZ6conv2dPfPKfS_E5input+80];
	fma.rn.f32 	%f100, %f99, %f13, %f88;
	fma.rn.f32 	%f101, %f99, %f14, %f97;
	fma.rn.f32 	%f102, %f99, %f15, %f98;
	ld.shared.f32 	%f103, [_ZZ6conv2dPfPKfS_E5input+84];
	fma.rn.f32 	%f104, %f103, %f13, %f92;
	fma.rn.f32 	%f105, %f103, %f14, %f100;
	fma.rn.f32 	%f106, %f103, %f15, %f101;
	ld.shared.f32 	%f107, [_ZZ6conv2dPfPKfS_E5input+88];
	fma.rn.f32 	%f108, %f107, %f14, %f104;
	fma.rn.f32 	%f109, %f107, %f15, %f105;
	ld.shared.f32 	%f110, [_ZZ6conv2dPfPKfS_E5input+92];
	fma.rn.f32 	%f111, %f110, %f15, %f108;
	add.s32 	%r35, %r26, 576;
	mul.wide.u32 	%rd27, %r35, 4;
	add.s64 	%rd28, %rd8, %rd27;
	ld.global.nc.f32 	%f112, [%rd28];
	add.s32 	%r36, %r26, 640;
	mul.wide.u32 	%rd29, %r36, 4;
	add.s64 	%rd30, %rd8, %rd29;
	ld.global.nc.f32 	%f113, [%rd30];
	add.s32 	%r37, %r26, 704;
	mul.wide.u32 	%rd31, %r37, 4;
	add.s64 	%rd32, %rd8, %rd31;
	ld.global.nc.f32 	%f114, [%rd32];
	add.s32 	%r38, %r26, 768;
	mul.wide.u32 	%rd33, %r38, 4;
	add.s64 	%rd34, %rd8, %rd33;
	ld.global.nc.f32 	%f115, [%rd34];
	add.s32 	%r39, %r26, 832;
	mul.wide.u32 	%rd35, %r39, 4;
	add.s64 	%rd36, %rd8, %rd35;
	ld.global.nc.f32 	%f116, [%rd36];
	add.s32 	%r40, %r26, 896;
	mul.wide.u32 	%rd37, %r40, 4;
	add.s64 	%rd38, %rd8, %rd37;
	ld.global.nc.f32 	%f117, [%rd38];
	add.s32 	%r41, %r26, 960;
	mul.wide.u32 	%rd39, %r41, 4;
	add.s64 	%rd40, %rd8, %rd39;
	ld.global.nc.f32 	%f118, [%rd40];
	add.s32 	%r42, %r26, 1024;
	mul.wide.u32 	%rd41, %r42, 4;
	add.s64 	%rd42, %rd8, %rd41;
	ld.global.nc.f32 	%f119, [%rd42];
	add.s32 	%r43, %r26, 1088;
	mul.wide.u32 	%rd43, %r43, 4;
	add.s64 	%rd44, %rd8, %rd43;
	ld.global.nc.f32 	%f120, [%rd44];
	ld.shared.f32 	%f121, [_ZZ6conv2dPfPKfS_E5input+96];
	fma.rn.f32 	%f122, %f121, %f112, %f78;
	ld.shared.f32 	%f123, [_ZZ6conv2dPfPKfS_E5input+100];
	fma.rn.f32 	%f124, %f123, %f112, %f85;
	fma.rn.f32 	%f125, %f123, %f113, %f122;
	ld.shared.f32 	%f126, [_ZZ6conv2dPfPKfS_E5input+104];
	fma.rn.f32 	%f127, %f126, %f112, %f90;
	fma.rn.f32 	%f128, %f126, %f113, %f124;
	fma.rn.f32 	%f129, %f126, %f114, %f125;
	ld.shared.f32 	%f130, [_ZZ6conv2dPfPKfS_E5input+108];
	fma.rn.f32 	%f131, %f130, %f112, %f93;
	fma.rn.f32 	%f132, %f130, %f113, %f127;
	fma.rn.f32 	%f133, %f130, %f114, %f128;
	ld.shared.f32 	%f134, [_ZZ6conv2dPfPKfS_E5input+112];
	fma.rn.f32 	%f135, %f134, %f113, %f131;
	fma.rn.f32 	%f136, %f134, %f114, %f132;
	ld.shared.f32 	%f137, [_ZZ6conv2dPfPKfS_E5input+116];
	fma.rn.f32 	%f138, %f137, %f114, %f135;
	ld.shared.f32 	%f139, [_ZZ6conv2dPfPKfS_E5input+120];
	fma.rn.f32 	%f140, %f139, %f112, %f102;
	fma.rn.f32 	%f141, %f139, %f115, %f129;
	ld.shared.f32 	%f142, [_ZZ6conv2dPfPKfS_E5input+124];
	fma.rn.f32 	%f143, %f142, %f112, %f106;
	fma.rn.f32 	%f144, %f142, %f113, %f140;
	fma.rn.f32 	%f145, %f142, %f115, %f133;
	fma.rn.f32 	%f146, %f142, %f116, %f141;
	ld.shared.f32 	%f147, [_ZZ6conv2dPfPKfS_E5input+128];
	fma.rn.f32 	%f148, %f147, %f112, %f109;
	fma.rn.f32 	%f149, %f147, %f113, %f143;
	fma.rn.f32 	%f150, %f147, %f114, %f144;
	fma.rn.f32 	%f151, %f147, %f115, %f136;
	fma.rn.f32 	%f152, %f147, %f116, %f145;
	fma.rn.f32 	%f153, %f147, %f117, %f146;
	ld.shared.f32 	%f154, [_ZZ6conv2dPfPKfS_E5input+132];
	fma.rn.f32 	%f155, %f154, %f112, %f111;
	fma.rn.f32 	%f156, %f154, %f113, %f148;
	fma.rn.f32 	%f157, %f154, %f114, %f149;
	fma.rn.f32 	%f158, %f154, %f115, %f138;
	fma.rn.f32 	%f159, %f154, %f116, %f151;
	fma.rn.f32 	%f160, %f154, %f117, %f152;
	ld.shared.f32 	%f161, [_ZZ6conv2dPfPKfS_E5input+136];
	fma.rn.f32 	%f162, %f161, %f113, %f155;
	fma.rn.f32 	%f163, %f161, %f114, %f156;
	fma.rn.f32 	%f164, %f161, %f116, %f158;
	fma.rn.f32 	%f165, %f161, %f117, %f159;
	ld.shared.f32 	%f166, [_ZZ6conv2dPfPKfS_E5input+140];
	fma.rn.f32 	%f167, %f166, %f114, %f162;
	fma.rn.f32 	%f168, %f166, %f117, %f164;
	ld.shared.f32 	%f169, [_ZZ6conv2dPfPKfS_E5input+144];
	fma.rn.f32 	%f170, %f169, %f115, %f150;
	fma.rn.f32 	%f171, %f169, %f118, %f153;
	ld.shared.f32 	%f172, [_ZZ6conv2dPfPKfS_E5input+148];
	fma.rn.f32 	%f173, %f172, %f115, %f157;
	fma.rn.f32 	%f174, %f172, %f116, %f170;
	fma.rn.f32 	%f175, %f172, %f118, %f160;
	fma.rn.f32 	%f176, %f172, %f119, %f171;
	ld.shared.f32 	%f177, [_ZZ6conv2dPfPKfS_E5input+152];
	fma.rn.f32 	%f178, %f177, %f115, %f163;
	fma.rn.f32 	%f179, %f177, %f116, %f173;
	fma.rn.f32 	%f180, %f177, %f117, %f174;
	fma.rn.f32 	%f181, %f177, %f118, %f165;
	fma.rn.f32 	%f182, %f177, %f119, %f175;
	fma.rn.f32 	%f183, %f177, %f120, %f176;
	ld.shared.f32 	%f184, [_ZZ6conv2dPfPKfS_E5input+156];
	fma.rn.f32 	%f185, %f184, %f115, %f167;
	fma.rn.f32 	%f186, %f184, %f116, %f178;
	fma.rn.f32 	%f187, %f184, %f117, %f179;
	fma.rn.f32 	%f188, %f184, %f118, %f168;
	fma.rn.f32 	%f189, %f184, %f119, %f181;
	fma.rn.f32 	%f190, %f184, %f120, %f182;
	ld.shared.f32 	%f191, [_ZZ6conv2dPfPKfS_E5input+160];
	fma.rn.f32 	%f192, %f191, %f116, %f185;
	fma.rn.f32 	%f193, %f191, %f117, %f186;
	fma.rn.f32 	%f194, %f191, %f119, %f188;
	fma.rn.f32 	%f195, %f191, %f120, %f189;
	ld.shared.f32 	%f196, [_ZZ6conv2dPfPKfS_E5input+164];
	fma.rn.f32 	%f197, %f196, %f117, %f192;
	fma.rn.f32 	%f198, %f196, %f120, %f194;
	ld.shared.f32 	%f199, [_ZZ6conv2dPfPKfS_E5input+168];
	fma.rn.f32 	%f200, %f199, %f118, %f180;
	ld.shared.f32 	%f201, [_ZZ6conv2dPfPKfS_E5input+172];
	fma.rn.f32 	%f202, %f201, %f118, %f187;
	fma.rn.f32 	%f203, %f201, %f119, %f200;
	ld.shared.f32 	%f204, [_ZZ6conv2dPfPKfS_E5input+176];
	fma.rn.f32 	%f205, %f204, %f118, %f193;
	fma.rn.f32 	%f206, %f204, %f119, %f202;
	fma.rn.f32 	%f207, %f204, %f120, %f203;
	ld.shared.f32 	%f208, [_ZZ6conv2dPfPKfS_E5input+180];
	fma.rn.f32 	%f209, %f208, %f118, %f197;
	fma.rn.f32 	%f210, %f208, %f119, %f205;
	fma.rn.f32 	%f211, %f208, %f120, %f206;
	ld.shared.f32 	%f212, [_ZZ6conv2dPfPKfS_E5input+184];
	fma.rn.f32 	%f213, %f212, %f119, %f209;
	fma.rn.f32 	%f214, %f212, %f120, %f210;
	ld.shared.f32 	%f215, [_ZZ6conv2dPfPKfS_E5input+188];
	fma.rn.f32 	%f216, %f215, %f120, %f213;
	add.s32 	%r44, %r26, 1152;
	mul.wide.u32 	%rd45, %r44, 4;
	add.s64 	%rd46, %rd8, %rd45;
	ld.global.nc.f32 	%f217, [%rd46];
	add.s32 	%r45, %r26, 1216;
	mul.wide.u32 	%rd47, %r45, 4;
	add.s64 	%rd48, %rd8, %rd47;
	ld.global.nc.f32 	%f218, [%rd48];
	add.s32 	%r46, %r26, 1280;
	mul.wide.u32 	%rd49, %r46, 4;
	add.s64 	%rd50, %rd8, %rd49;
	ld.global.nc.f32 	%f219, [%rd50];
	add.s32 	%r47, %r26, 1344;
	mul.wide.u32 	%rd51, %r47, 4;
	add.s64 	%rd52, %rd8, %rd51;
	ld.global.nc.f32 	%f220, [%rd52];
	add.s32 	%r48, %r26, 1408;
	mul.wide.u32 	%rd53, %r48, 4;
	add.s64 	%rd54, %rd8, %rd53;
	ld.global.nc.f32 	%f221, [%rd54];
	add.s32 	%r49, %r26, 1472;
	mul.wide.u32 	%rd55, %r49, 4;
	add.s64 	%rd56, %rd8, %rd55;
	ld.global.nc.f32 	%f222, [%rd56];
	add.s32 	%r50, %r26, 1536;
	mul.wide.u32 	%rd57, %r50, 4;
	add.s64 	%rd58, %rd8, %rd57;
	ld.global.nc.f32 	%f223, [%rd58];
	add.s32 	%r51, %r26, 1600;
	mul.wide.u32 	%rd59, %r51, 4;
	add.s64 	%rd60, %rd8, %rd59;
	ld.global.nc.f32 	%f224, [%rd60];
	add.s32 	%r52, %r26, 1664;
	mul.wide.u32 	%rd61, %r52, 4;
	add.s64 	%rd62, %rd8, %rd61;
	ld.global.nc.f32 	%f225, [%rd62];
	ld.shared.f32 	%f226, [_ZZ6conv2dPfPKfS_E5input+192];
	fma.rn.f32 	%f227, %f226, %f217, %f183;
	ld.shared.f32 	%f228, [_ZZ6conv2dPfPKfS_E5input+196];
	fma.rn.f32 	%f229, %f228, %f217, %f190;
	fma.rn.f32 	%f230, %f228, %f218, %f227;
	ld.shared.f32 	%f231, [_ZZ6conv2dPfPKfS_E5input+200];
	fma.rn.f32 	%f232, %f231, %f217, %f195;
	fma.rn.f32 	%f233, %f231, %f218, %f229;
	fma.rn.f32 	%f234, %f231, %f219, %f230;
	ld.shared.f32 	%f235, [_ZZ6conv2dPfPKfS_E5input+204];
	fma.rn.f32 	%f236, %f235, %f217, %f198;
	fma.rn.f32 	%f237, %f235, %f218, %f232;
	fma.rn.f32 	%f238, %f235, %f219, %f233;
	ld.shared.f32 	%f239, [_ZZ6conv2dPfPKfS_E5input+208];
	fma.rn.f32 	%f240, %f239, %f218, %f236;
	fma.rn.f32 	%f241, %f239, %f219, %f237;
	ld.shared.f32 	%f242, [_ZZ6conv2dPfPKfS_E5input+212];
	fma.rn.f32 	%f243, %f242, %f219, %f240;
	ld.shared.f32 	%f244, [_ZZ6conv2dPfPKfS_E5input+216];
	fma.rn.f32 	%f245, %f244, %f217, %f207;
	fma.rn.f32 	%f246, %f244, %f220, %f234;
	ld.shared.f32 	%f247, [_ZZ6conv2dPfPKfS_E5input+220];
	fma.rn.f32 	%f248, %f247, %f217, %f211;
	fma.rn.f32 	%f249, %f247, %f218, %f245;
	fma.rn.f32 	%f250, %f247, %f220, %f238;
	fma.rn.f32 	%f251, %f247, %f221, %f246;
	ld.shared.f32 	%f252, [_ZZ6conv2dPfPKfS_E5input+224];
	fma.rn.f32 	%f253, %f252, %f217, %f214;
	fma.rn.f32 	%f254, %f252, %f218, %f248;
	fma.rn.f32 	%f255, %f252, %f219, %f249;
	fma.rn.f32 	%f256, %f252, %f220, %f241;
	fma.rn.f32 	%f257, %f252, %f221, %f250;
	fma.rn.f32 	%f258, %f252, %f222, %f251;
	ld.shared.f32 	%f259, [_ZZ6conv2dPfPKfS_E5input+228];
	fma.rn.f32 	%f260, %f259, %f217, %f216;
	fma.rn.f32 	%f261, %f259, %f218, %f253;
	fma.rn.f32 	%f262, %f259, %f219, %f254;
	fma.rn.f32 	%f263, %f259, %f220, %f243;
	fma.rn.f32 	%f264, %f259, %f221, %f256;
	fma.rn.f32 	%f265, %f259, %f222, %f257;
	ld.shared.f32 	%f266, [_ZZ6conv2dPfPKfS_E5input+232];
	fma.rn.f32 	%f267, %f266, %f218, %f260;
	fma.rn.f32 	%f268, %f266, %f219, %f261;
	fma.rn.f32 	%f269, %f266, %f221, %f263;
	fma.rn.f32 	%f270, %f266, %f222, %f264;
	ld.shared.f32 	%f271, [_ZZ6conv2dPfPKfS_E5input+236];
	fma.rn.f32 	%f272, %f271, %f219, %f267;
	fma.rn.f32 	%f273, %f271, %f222, %f269;
	ld.shared.f32 	%f274, [_ZZ6conv2dPfPKfS_E5input+240];
	fma.rn.f32 	%f275, %f274, %f220, %f255;
	fma.rn.f32 	%f276, %f274, %f223, %f258;
	ld.shared.f32 	%f277, [_ZZ6conv2dPfPKfS_E5input+244];
	fma.rn.f32 	%f278, %f277, %f220, %f262;
	fma.rn.f32 	%f279, %f277, %f221, %f275;
	fma.rn.f32 	%f280, %f277, %f223, %f265;
	fma.rn.f32 	%f281, %f277, %f224, %f276;
	ld.shared.f32 	%f282, [_ZZ6conv2dPfPKfS_E5input+248];
	fma.rn.f32 	%f283, %f282, %f220, %f268;
	fma.rn.f32 	%f284, %f282, %f221, %f278;
	fma.rn.f32 	%f285, %f282, %f222, %f279;
	fma.rn.f32 	%f286, %f282, %f223, %f270;
	fma.rn.f32 	%f287, %f282, %f224, %f280;
	fma.rn.f32 	%f288, %f282, %f225, %f281;
	ld.shared.f32 	%f289, [_ZZ6conv2dPfPKfS_E5input+252];
	fma.rn.f32 	%f290, %f289, %f220, %f272;
	fma.rn.f32 	%f291, %f289, %f221, %f283;
	fma.rn.f32 	%f292, %f289, %f222, %f284;
	fma.rn.f32 	%f293, %f289, %f223, %f273;
	fma.rn.f32 	%f294, %f289, %f224, %f286;
	fma.rn.f32 	%f295, %f289, %f225, %f287;
	ld.shared.f32 	%f296, [_ZZ6conv2dPfPKfS_E5input+256];
	fma.rn.f32 	%f297, %f296, %f221, %f290;
	fma.rn.f32 	%f298, %f296, %f222, %f291;
	fma.rn.f32 	%f299, %f296, %f224, %f293;
	fma.rn.f32 	%f300, %f296, %f225, %f294;
	ld.shared.f32 	%f301, [_ZZ6conv2dPfPKfS_E5input+260];
	fma.rn.f32 	%f302, %f301, %f222, %f297;
	fma.rn.f32 	%f303, %f301, %f225, %f299;
	ld.shared.f32 	%f304, [_ZZ6conv2dPfPKfS_E5input+264];
	fma.rn.f32 	%f305, %f304, %f223, %f285;
	ld.shared.f32 	%f306, [_ZZ6conv2dPfPKfS_E5input+268];
	fma.rn.f32 	%f307, %f306, %f223, %f292;
	fma.rn.f32 	%f308, %f306, %f224, %f305;
	ld.shared.f32 	%f309, [_ZZ6conv2dPfPKfS_E5input+272];
	fma.rn.f32 	%f310, %f309, %f223, %f298;
	fma.rn.f32 	%f311, %f309, %f224, %f307;
	fma.rn.f32 	%f312, %f309, %f225, %f308;
	ld.shared.f32 	%f313, [_ZZ6conv2dPfPKfS_E5input+276];
	fma.rn.f32 	%f314, %f313, %f223, %f302;
	fma.rn.f32 	%f315, %f313, %f224, %f310;
	fma.rn.f32 	%f316, %f313, %f225, %f311;
	ld.shared.f32 	%f317, [_ZZ6conv2dPfPKfS_E5input+280];
	fma.rn.f32 	%f318, %f317, %f224, %f314;
	fma.rn.f32 	%f319, %f317, %f225, %f315;
	ld.shared.f32 	%f320, [_ZZ6conv2dPfPKfS_E5input+284];
	fma.rn.f32 	%f321, %f320, %f225, %f318;
	add.s32 	%r53, %r26, 1728;
	mul.wide.u32 	%rd63, %r53, 4;
	add.s64 	%rd64, %rd8, %rd63;
	ld.global.nc.f32 	%f322, [%rd64];
	add.s32 	%r54, %r26, 1792;
	mul.wide.u32 	%rd65, %r54, 4;
	add.s64 	%rd66, %rd8, %rd65;
	ld.global.nc.f32 	%f323, [%rd66];
	add.s32 	%r55, %r26, 1856;
	mul.wide.u32 	%rd67, %r55, 4;
	add.s64 	%rd68, %rd8, %rd67;
	ld.global.nc.f32 	%f324, [%rd68];
	add.s32 	%r56, %r26, 1920;
	mul.wide.u32 	%rd69, %r56, 4;
	add.s64 	%rd70, %rd8, %rd69;
	ld.global.nc.f32 	%f325, [%rd70];
	add.s32 	%r57, %r26, 1984;
	mul.wide.u32 	%rd71, %r57, 4;
	add.s64 	%rd72, %rd8, %rd71;
	ld.global.nc.f32 	%f326, [%rd72];
	add.s32 	%r58, %r26, 2048;
	mul.wide.u32 	%rd73, %r58, 4;
	add.s64 	%rd74, %rd8, %rd73;
	ld.global.nc.f32 	%f327, [%rd74];
	add.s32 	%r59, %r26, 2112;
	mul.wide.u32 	%rd75, %r59, 4;
	add.s64 	%rd76, %rd8, %rd75;
	ld.global.nc.f32 	%f328, [%rd76];
	add.s32 	%r60, %r26, 2176;
	mul.wide.u32 	%rd77, %r60, 4;
	add.s64 	%rd78, %rd8, %rd77;
	ld.global.nc.f32 	%f329, [%rd78];
	add.s32 	%r61, %r26, 2240;
	mul.wide.u32 	%rd79, %r61, 4;
	add.s64 	%rd80, %rd8, %rd79;
	ld.global.nc.f32 	%f330, [%rd80];
	ld.shared.f32 	%f331, [_ZZ6conv2dPfPKfS_E5input+288];
	fma.rn.f32 	%f332, %f331, %f322, %f288;
	ld.shared.f32 	%f333, [_ZZ6conv2dPfPKfS_E5input+292];
	fma.rn.f32 	%f334, %f333, %f322, %f295;
	fma.rn.f32 	%f335, %f333, %f323, %f332;
	ld.shared.f32 	%f336, [_ZZ6conv2dPfPKfS_E5input+296];
	fma.rn.f32 	%f337, %f336, %f322, %f300;
	fma.rn.f32 	%f338, %f336, %f323, %f334;
	fma.rn.f32 	%f339, %f336, %f324, %f335;
	ld.shared.f32 	%f340, [_ZZ6conv2dPfPKfS_E5input+300];
	fma.rn.f32 	%f341, %f340, %f322, %f303;
	fma.rn.f32 	%f342, %f340, %f323, %f337;
	fma.rn.f32 	%f343, %f340, %f324, %f338;
	ld.shared.f32 	%f344, [_ZZ6conv2dPfPKfS_E5input+304];
	fma.rn.f32 	%f345, %f344, %f323, %f341;
	fma.rn.f32 	%f346, %f344, %f324, %f342;
	ld.shared.f32 	%f347, [_ZZ6conv2dPfPKfS_E5input+308];
	fma.rn.f32 	%f348, %f347, %f324, %f345;
	ld.shared.f32 	%f349, [_ZZ6conv2dPfPKfS_E5input+312];
	fma.rn.f32 	%f350, %f349, %f322, %f312;
	fma.rn.f32 	%f351, %f349, %f325, %f339;
	ld.shared.f32 	%f352, [_ZZ6conv2dPfPKfS_E5input+316];
	fma.rn.f32 	%f353, %f352, %f322, %f316;
	fma.rn.f32 	%f354, %f352, %f323, %f350;
	fma.rn.f32 	%f355, %f352, %f325, %f343;
	fma.rn.f32 	%f356, %f352, %f326, %f351;
	ld.shared.f32 	%f357, [_ZZ6conv2dPfPKfS_E5input+320];
	fma.rn.f32 	%f358, %f357, %f322, %f319;
	fma.rn.f32 	%f359, %f357, %f323, %f353;
	fma.rn.f32 	%f360, %f357, %f324, %f354;
	fma.rn.f32 	%f361, %f357, %f325, %f346;
	fma.rn.f32 	%f362, %f357, %f326, %f355;
	fma.rn.f32 	%f363, %f357, %f327, %f356;
	ld.shared.f32 	%f364, [_ZZ6conv2dPfPKfS_E5input+324];
	fma.rn.f32 	%f365, %f364, %f322, %f321;
	fma.rn.f32 	%f366, %f364, %f323, %f358;
	fma.rn.f32 	%f367, %f364, %f324, %f359;
	fma.rn.f32 	%f368, %f364, %f325, %f348;
	fma.rn.f32 	%f369, %f364, %f326, %f361;
	fma.rn.f32 	%f370, %f364, %f327, %f362;
	ld.shared.f32 	%f371, [_ZZ6conv2dPfPKfS_E5input+328];
	fma.rn.f32 	%f372, %f371, %f323, %f365;
	fma.rn.f32 	%f373, %f371, %f324, %f366;
	fma.rn.f32 	%f374, %f371, %f326, %f368;
	fma.rn.f32 	%f375, %f371, %f327, %f369;
	ld.shared.f32 	%f376, [_ZZ6conv2dPfPKfS_E5input+332];
	fma.rn.f32 	%f377, %f376, %f324, %f372;
	fma.rn.f32 	%f378, %f376, %f327, %f374;
	ld.shared.f32 	%f379, [_ZZ6conv2dPfPKfS_E5input+336];
	fma.rn.f32 	%f380, %f379, %f325, %f360;
	fma.rn.f32 	%f381, %f379, %f328, %f363;
	ld.shared.f32 	%f382, [_ZZ6conv2dPfPKfS_E5input+340];
	fma.rn.f32 	%f383, %f382, %f325, %f367;
	fma.rn.f32 	%f384, %f382, %f326, %f380;
	fma.rn.f32 	%f385, %f382, %f328, %f370;
	fma.rn.f32 	%f386, %f382, %f329, %f381;
	ld.shared.f32 	%f387, [_ZZ6conv2dPfPKfS_E5input+344];
	fma.rn.f32 	%f388, %f387, %f325, %f373;
	fma.rn.f32 	%f389, %f387, %f326, %f383;
	fma.rn.f32 	%f390, %f387, %f327, %f384;
	fma.rn.f32 	%f391, %f387, %f328, %f375;
	fma.rn.f32 	%f392, %f387, %f329, %f385;
	fma.rn.f32 	%f393, %f387, %f330, %f386;
	ld.shared.f32 	%f394, [_ZZ6conv2dPfPKfS_E5input+348];
	fma.rn.f32 	%f395, %f394, %f325, %f377;
	fma.rn.f32 	%f396, %f394, %f326, %f388;
	fma.rn.f32 	%f397, %f394, %f327, %f389;
	fma.rn.f32 	%f398, %f394, %f328, %f378;
	fma.rn.f32 	%f399, %f394, %f329, %f391;
	fma.rn.f32 	%f400, %f394, %f330, %f392;
	ld.shared.f32 	%f401, [_ZZ6conv2dPfPKfS_E5input+352];
	fma.rn.f32 	%f402, %f401, %f326, %f395;
	fma.rn.f32 	%f403, %f401, %f327, %f396;
	fma.rn.f32 	%f404, %f401, %f329, %f398;
	fma.rn.f32 	%f405, %f401, %f330, %f399;
	ld.shared.f32 	%f406, [_ZZ6conv2dPfPKfS_E5input+356];
	fma.rn.f32 	%f407, %f406, %f327, %f402;
	fma.rn.f32 	%f1, %f406, %f330, %f404;
	ld.shared.f32 	%f408, [_ZZ6conv2dPfPKfS_E5input+360];
	fma.rn.f32 	%f409, %f408, %f328, %f390;
	ld.shared.f32 	%f410, [_ZZ6conv2dPfPKfS_E5input+364];
	fma.rn.f32 	%f411, %f410, %f328, %f397;
	fma.rn.f32 	%f412, %f410, %f329, %f409;
	ld.shared.f32 	%f413, [_ZZ6conv2dPfPKfS_E5input+368];
	fma.rn.f32 	%f414, %f413, %f328, %f403;
	fma.rn.f32 	%f415, %f413, %f329, %f411;
	fma.rn.f32 	%f2, %f413, %f330, %f412;
	ld.shared.f32 	%f416, [_ZZ6conv2dPfPKfS_E5input+372];
	fma.rn.f32 	%f417, %f416, %f328, %f407;
	fma.rn.f32 	%f418, %f416, %f329, %f414;
	fma.rn.f32 	%f3, %f416, %f330, %f415;
	ld.shared.f32 	%f419, [_ZZ6conv2dPfPKfS_E5input+376];
	fma.rn.f32 	%f420, %f419, %f329, %f417;
	fma.rn.f32 	%f4, %f419, %f330, %f418;
	ld.shared.f32 	%f421, [_ZZ6conv2dPfPKfS_E5input+380];
	fma.rn.f32 	%f5, %f421, %f330, %f420;
	mul.lo.s32 	%r62, %r4, 49;
	mad.lo.s32 	%r63, %r2, 7, %r62;
	add.s32 	%r64, %r63, %r3;
	cvta.to.global.u64 	%rd81, %rd5;
	mul.wide.u32 	%rd82, %r64, 4;
	add.s64 	%rd2, %rd81, %rd82;
	atom.global.add.f32 	%f422, [%rd2], %f393;
	atom.global.add.f32 	%f423, [%rd2+4], %f400;
	atom.global.add.f32 	%f424, [%rd2+8], %f405;
	setp.ne.s32 	%p8, %r3, 0;
	@%p8 bra 	$L__BB2_7;
	atom.global.add.f32 	%f425, [%rd2+12], %f1;
$L__BB2_7:
	setp.eq.s32 	%p9, %r2, 6;
	@%p9 bra 	$L__BB2_9;
	atom.global.add.f32 	%f426, [%rd2+28], %f2;
	atom.global.add.f32 	%f427, [%rd2+32], %f3;
	atom.global.add.f32 	%f428, [%rd2+36], %f4;
$L__BB2_9:
	setp.eq.s32 	%p10, %r2, 6;
	setp.ne.s32 	%p11, %r3, 0;
	or.pred  	%p12, %p10, %p11;
	@%p12 bra 	$L__BB2_11;
	atom.global.add.f32 	%f429, [%rd2+40], %f5;
$L__BB2_11:
	ret;

}


// ===== COMPILED SASS (sm_100) =====

	.target	sm_100

	.elftype	@"ET_EXEC"


//--------------------- .note.nv.tkinfo           --------------------------
	.section	.note.nv.tkinfo,"",@"SHT_NOTE"
	.sectionflags	@"SHF_NOTE_NV_TKINFO"
	.tkinfo
        /*0018*/ 	.word	0x00000002
        /*0030*/ 	.string	""
        /*0030*/ 	.string	"ptxas"
        /*0030*/ 	.string	"Cuda compilation tools, release 13.0, V13.0.88"
        /*0030*/ 	.string	"Build cuda_13.0.r13.0/compiler.36424714_0"
        /*0030*/ 	.string	"-arch sm_100 -m 64 "



//--------------------- .note.nv.cuinfo           --------------------------
	.section	.note.nv.cuinfo,"",@"SHT_NOTE"
	.sectionflags	@"SHF_NOTE_NV_CUINFO"
        /*0018*/ 	.short	0x0002
        /*001a*/ 	.short	0x0064
        /*001c*/ 	.short	0x0082
	.zero		2


//--------------------- .nv.info                  --------------------------
	.section	.nv.info,"",@"SHT_CUDA_INFO"
	.align	4


	//----- nvinfo : EIATTR_REGCOUNT
	.align		4
        /*0000*/ 	.byte	0x04, 0x2f
        /*0002*/ 	.short	(.L_1 - .L_0)
	.align		4
.L_0:
        /*0004*/ 	.word	index@(default_function_kernel0)
        /*0008*/ 	.word	0x00000020


	//----- nvinfo : EIATTR_FRAME_SIZE
	.align		4
.L_1:
        /*000c*/ 	.byte	0x04, 0x11
        /*000e*/ 	.short	(.L_3 - .L_2)
	.align		4
.L_2:
        /*0010*/ 	.word	index@(default_function_kernel0)
        /*0014*/ 	.word	0x00000000


	//----- nvinfo : EIATTR_REGCOUNT
	.align		4
.L_3:
        /*0018*/ 	.byte	0x04, 0x2f
        /*001a*/ 	.short	(.L_5 - .L_4)
	.align		4
.L_4:
        /*001c*/ 	.word	index@(_Z9transformPfS_)
        /*0020*/ 	.word	0x00000013


	//----- nvinfo : EIATTR_FRAME_SIZE
	.align		4
.L_5:
        /*0024*/ 	.byte	0x04, 0x11
        /*0026*/ 	.short	(.L_7 - .L_6)
	.align		4
.L_6:
        /*0028*/ 	.word	index@(_Z9transformPfS_)
        /*002c*/ 	.word	0x00000000


	//----- nvinfo : EIATTR_REGCOUNT
	.align		4
.L_7:
        /*0030*/ 	.byte	0x04, 0x2f
        /*0032*/ 	.short	(.L_9 - .L_8)
	.align		4
.L_8:
        /*0034*/ 	.word	index@(_Z6conv2dPfPKfS_)
        /*0038*/ 	.word	0x00000028


	//----- nvinfo : EIATTR_FRAME_SIZE
	.align		4
.L_9:
        /*003c*/ 	.byte	0x04, 0x11
        /*003e*/ 	.short	(.L_11 - .L_10)
	.align		4
.L_10:
        /*0040*/ 	.word	index@(_Z6conv2dPfPKfS_)
        /*0044*/ 	.word	0x00000000


	//----- nvinfo : EIATTR_MIN_STACK_SIZE
	.align		4
.L_11:
        /*0048*/ 	.byte	0x04, 0x12
        /*004a*/ 	.short	(.L_13 - .L_12)
	.align		4
.L_12:
        /*004c*/ 	.word	index@(_Z6conv2dPfPKfS_)
        /*0050*/ 	.word	0x00000000


	//----- nvinfo : EIATTR_MIN_STACK_SIZE
	.align		4
.L_13:
        /*0054*/ 	.byte	0x04, 0x12
        /*0056*/ 	.short	(.L_15 - .L_14)
	.align		4
.L_14:
        /*0058*/ 	.word	index@(_Z9transformPfS_)
        /*005c*/ 	.word	0x00000000


	//----- nvinfo : EIATTR_MIN_STACK_SIZE
	.align		4
.L_15:
        /*0060*/ 	.byte	0x04, 0x12
        /*0062*/ 	.short	(.L_17 - .L_16)
	.align		4
.L_16:
        /*0064*/ 	.word	index@(default_function_kernel0)
        /*0068*/ 	.word	0x00000000
.L_17:


//--------------------- .nv.compat                --------------------------
	.section	.nv.compat,"",@"SHT_CUDA_COMPAT_INFO"
	.align	4
        /*0000*/ 	.byte	0x02, 0x09, 0x00, 0x00, 0x02, 0x02, 0x01, 0x00, 0x02, 0x05, 0x05, 0x00, 0x03, 0x07, 0x01, 0x01
        /*0010*/ 	.byte	0x02, 0x03, 0x00, 0x00, 0x02, 0x06, 0x01, 0x00, 0x04, 0x0b, 0x08, 0x00, 0x09, 0x00, 0x00, 0x00
        /*0020*/ 	.byte	0x00, 0x00, 0x00, 0x00


//--------------------- .nv.info._Z6conv2dPfPKfS_ --------------------------
	.section	.nv.info._Z6conv2dPfPKfS_,"",@"SHT_CUDA_INFO"
	.sectionflags	@""
	.align	4


	//----- nvinfo : EIATTR_CUDA_API_VERSION
	.align		4
        /*0000*/ 	.byte	0x04, 0x37
        /*0002*/ 	.short	(.L_19 - .L_18)
.L_18:
        /*0004*/ 	.word	0x00000082


	//----- nvinfo : EIATTR_KPARAM_INFO
	.align		4
.L_19:
        /*0008*/ 	.byte	0x04, 0x17
        /*000a*/ 	.short	(.L_21 - .L_20)
.L_20:
        /*000c*/ 	.word	0x00000000
        /*0010*/ 	.short	0x0002
        /*0012*/ 	.short	0x0010
        /*0014*/ 	.byte	0x00, 0xf5, 0x21, 0x00


	//----- nvinfo : EIATTR_KPARAM_INFO
	.align		4
.L_21:
        /*0018*/ 	.byte	0x04, 0x17
        /*001a*/ 	.short	(.L_23 - .L_22)
.L_22:
        /*001c*/ 	.word	0x00000000
        /*0020*/ 	.short	0x0001
        /*0022*/ 	.short	0x0008
        /*0024*/ 	.byte	0x00, 0xf5, 0x21, 0x00


	//----- nvinfo : EIATTR_KPARAM_INFO
	.align		4
.L_23:
        /*0028*/ 	.byte	0x04, 0x17
        /*002a*/ 	.short	(.L_25 - .L_24)
.L_24:
        /*002c*/ 	.word	0x00000000
        /*0030*/ 	.short	0x0000
        /*0032*/ 	.short	0x0000
        /*0034*/ 	.byte	0x00, 0xf5, 0x21, 0x00


	//----- nvinfo : EIATTR_SPARSE_MMA_MASK
	.align		4
.L_25:
        /*0038*/ 	.byte	0x03, 0x50
        /*003a*/ 	.short	0x0000


	//----- nvinfo : EIATTR_MAXREG_COUNT
	.align		4
        /*003c*/ 	.byte	0x03, 0x1b
        /*003e*/ 	.short	0x00ff


	//----- nvinfo : EIATTR_NUM_BARRIERS
	.align		4
        /*0040*/ 	.byte	0x02, 0x4c
        /*0042*/ 	.byte	0x01
	.zero		1


	//----- nvinfo : EIATTR_MERCURY_ISA_VERSION
	.align		4
        /*0044*/ 	.byte	0x03, 0x5f
        /*0046*/ 	.short	0x0101


	//----- nvinfo : EIATTR_VRC_CTA_INIT_COUNT
	.align		4
        /*0048*/ 	.byte	0x02, 0x4a
	.zero		1
	.zero		1


	//----- nvinfo : EIATTR_EXIT_INSTR_OFFSETS
	.align		4
        /*004c*/ 	.byte	0x04, 0x1c
        /*004e*/ 	.short	(.L_27 - .L_26)


	//   ....[0]....
.L_26:
        /*0050*/ 	.word	0x00001dd0


	//   ....[1]....
        /*0054*/ 	.word	0x00001df0


	//----- nvinfo : EIATTR_CRS_STACK_SIZE
	.align		4
.L_27:
        /*0058*/ 	.byte	0x04, 0x1e
        /*005a*/ 	.short	(.L_29 - .L_28)
.L_28:
        /*005c*/ 	.word	0x00000000


	//----- nvinfo : EIATTR_CBANK_PARAM_SIZE
	.align		4
.L_29:
        /*0060*/ 	.byte	0x03, 0x19
        /*0062*/ 	.short	0x0018


	//----- nvinfo : EIATTR_PARAM_CBANK
	.align		4
        /*0064*/ 	.byte	0x04, 0x0a
        /*0066*/ 	.short	(.L_31 - .L_30)
	.align		4
.L_30:
        /*0068*/ 	.word	index@(.nv.constant0._Z6conv2dPfPKfS_)
        /*006c*/ 	.short	0x0380
        /*006e*/ 	.short	0x0018


	//----- nvinfo : EIATTR_SW_WAR
	.align		4
.L_31:
        /*0070*/ 	.byte	0x04, 0x36
        /*0072*/ 	.short	(.L_33 - .L_32)
.L_32:
        /*0074*/ 	.word	0x00000008
.L_33:


//--------------------- .nv.info._Z9transformPfS_ --------------------------
	.section	.nv.info._Z9transformPfS_,"",@"SHT_CUDA_INFO"
	.sectionflags	@""
	.align	4


	//----- nvinfo : EIATTR_CUDA_API_VERSION
	.align		4
        /*0000*/ 	.byte	0x04, 0x37
        /*0002*/ 	.short	(.L_35 - .L_34)
.L_34:
        /*0004*/ 	.word	0x00000082


	//----- nvinfo : EIATTR_KPARAM_INFO
	.align		4
.L_35:
        /*0008*/ 	.byte	0x04, 0x17
        /*000a*/ 	.short	(.L_37 - .L_36)
.L_36:
        /*000c*/ 	.word	0x00000000
        /*0010*/ 	.short	0x0001
        /*0012*/ 	.short	0x0008
        /*0014*/ 	.byte	0x00, 0xf5, 0x21, 0x00


	//----- nvinfo : EIATTR_KPARAM_INFO
	.align		4
.L_37:
        /*0018*/ 	.byte	0x04, 0x17
        /*001a*/ 	.short	(.L_39 - .L_38)
.L_38:
        /*001c*/ 	.word	0x00000000
        /*0020*/ 	.short	0x0000
        /*0022*/ 	.short	0x0000
        /*0024*/ 	.byte	0x00, 0xf5, 0x21, 0x00


	//----- nvinfo : EIATTR_SPARSE_MMA_MASK
	.align		4
.L_39:
        /*0028*/ 	.byte	0x03, 0x50
        /*002a*/ 	.short	0x0000


	//----- nvinfo : EIATTR_MAXREG_COUNT
	.align		4
        /*002c*/ 	.byte	0x03, 0x1b
        /*002e*/ 	.short	0x00ff


	//----- nvinfo : EIATTR_MERCURY_ISA_VERSION
	.align		4
        /*0030*/ 	.byte	0x03, 0x5f
        /*0032*/ 	.short	0x0101


	//----- nvinfo : EIATTR_VRC_CTA_INIT_COUNT
	.align		4
        /*0034*/ 	.byte	0x02, 0x4a
	.zero		1
	.zero		1


	//----- nvinfo : EIATTR_EXIT_INSTR_OFFSETS
	.align		4
        /*0038*/ 	.byte	0x04, 0x1c
        /*003a*/ 	.short	(.L_41 - .L_40)


	//   ....[0]....
.L_40:
        /*003c*/ 	.word	0x00000060


	//   ....[1]....
        /*0040*/ 	.word	0x000004f0


	//----- nvinfo : EIATTR_CRS_STACK_SIZE
	.align		4
.L_41:
        /*0044*/ 	.byte	0x04, 0x1e
        /*0046*/ 	.short	(.L_43 - .L_42)
.L_42:
        /*0048*/ 	.word	0x00000000


	//----- nvinfo : EIATTR_CBANK_PARAM_SIZE
	.align		4
.L_43:
        /*004c*/ 	.byte	0x03, 0x19
        /*004e*/ 	.short	0x0010


	//----- nvinfo : EIATTR_PARAM_CBANK
	.align		4
        /*0050*/ 	.byte	0x04, 0x0a
        /*0052*/ 	.short	(.L_45 - .L_44)
	.align		4
.L_44:
        /*0054*/ 	.word	index@(.nv.constant0._Z9transformPfS_)
        /*0058*/ 	.short	0x0380
        /*005a*/ 	.short	0x0010


	//----- nvinfo : EIATTR_SW_WAR
	.align		4
.L_45:
        /*005c*/ 	.byte	0x04, 0x36
        /*005e*/ 	.short	(.L_47 - .L_46)
.L_46:
        /*0060*/ 	.word	0x00000008
.L_47:


//--------------------- .nv.info.default_function_kernel0 --------------------------
	.section	.nv.info.default_function_kernel0,"",@"SHT_CUDA_INFO"
	.sectionflags	@""
	.align	4


	//----- nvinfo : EIATTR_CUDA_API_VERSION
	.align		4
        /*0000*/ 	.byte	0x04, 0x37
        /*0002*/ 	.short	(.L_49 - .L_48)
.L_48:
        /*0004*/ 	.word	0x00000082


	//----- nvinfo : EIATTR_KPARAM_INFO
	.align		4
.L_49:
        /*0008*/ 	.byte	0x04, 0x17
        /*000a*/ 	.short	(.L_51 - .L_50)
.L_50:
        /*000c*/ 	.word	0x00000000
        /*0010*/ 	.short	0x0002
        /*0012*/ 	.short	0x0010
        /*0014*/ 	.byte	0x00, 0xf5, 0x21, 0x00


	//----- nvinfo : EIATTR_KPARAM_INFO
	.align		4
.L_51:
        /*0018*/ 	.byte	0x04, 0x17
        /*001a*/ 	.short	(.L_53 - .L_52)
.L_52:
        /*001c*/ 	.word	0x00000000
        /*0020*/ 	.short	0x0001
        /*0022*/ 	.short	0x0008
        /*0024*/ 	.byte	0x00, 0xf5, 0x21, 0x00


	//----- nvinfo : EIATTR_KPARAM_INFO
	.align		4
.L_53:
        /*0028*/ 	.byte	0x04, 0x17
        /*002a*/ 	.short	(.L_55 - .L_54)
.L_54:
        /*002c*/ 	.word	0x00000000
        /*0030*/ 	.short	0x0000
        /*0032*/ 	.short	0x0000
        /*0034*/ 	.byte	0x00, 0xf5, 0x21, 0x00


	//----- nvinfo : EIATTR_SPARSE_MMA_MASK
	.align		4
.L_55:
        /*0038*/ 	.byte	0x03, 0x50
        /*003a*/ 	.short	0x0000


	//----- nvinfo : EIATTR_MAXREG_COUNT
	.align		4
        /*003c*/ 	.byte	0x03, 0x1b
        /*003e*/ 	.short	0x00ff


	//----- nvinfo : EIATTR_NUM_BARRIERS
	.align		4
        /*0040*/ 	.byte	0x02, 0x4c
        /*0042*/ 	.byte	0x01
	.zero		1


	//----- nvinfo : EIATTR_MERCURY_ISA_VERSION
	.align		4
        /*0044*/ 	.byte	0x03, 0x5f
        /*0046*/ 	.short	0x0101


	//----- nvinfo : EIATTR_VRC_CTA_INIT_COUNT
	.align		4
        /*0048*/ 	.byte	0x02, 0x4a
	.zero		1
	.zero		1


	//----- nvinfo : EIATTR_EXIT_INSTR_OFFSETS
	.align		4
        /*004c*/ 	.byte	0x04, 0x1c
        /*004e*/ 	.short	(.L_57 - .L_56)


	//   ....[0]....
.L_56:
        /*0050*/ 	.word	0x00001530


	//----- nvinfo : EIATTR_CBANK_PARAM_SIZE
	.align		4
.L_57:
        /*0054*/ 	.byte	0x03, 0x19
        /*0056*/ 	.short	0x0018


	//----- nvinfo : EIATTR_PARAM_CBANK
	.align		4
        /*0058*/ 	.byte	0x04, 0x0a
        /*005a*/ 	.short	(.L_59 - .L_58)
	.align		4
.L_58:
        /*005c*/ 	.word	index@(.nv.constant0.default_function_kernel0)
        /*0060*/ 	.short	0x0380
        /*0062*/ 	.short	0x0018


	//----- nvinfo : EIATTR_SW_WAR
	.align		4
.L_59:
        /*0064*/ 	.byte	0x04, 0x36
        /*0066*/ 	.short	(.L_61 - .L_60)
.L_60:
        /*0068*/ 	.word	0x00000008
.L_61:


//--------------------- .nv.callgraph             --------------------------
	.section	.nv.callgraph,"",@"SHT_CUDA_CALLGRAPH"
	.align	4
	.sectionentsize	8
	.align		4
        /*0000*/ 	.word	0x00000000
	.align		4
        /*0004*/ 	.word	0xffffffff
	.align		4
        /*0008*/ 	.word	0x00000000
	.align		4
        /*000c*/ 	.word	0xfffffffe
	.align		4
        /*0010*/ 	.word	0x00000000
	.align		4
        /*0014*/ 	.word	0xfffffffd
	.align		4
        /*0018*/ 	.word	0x00000000
	.align		4
        /*001c*/ 	.word	0xfffffffc


//--------------------- .text._Z6conv2dPfPKfS_    --------------------------
	.section	.text._Z6conv2dPfPKfS_,"ax",@progbits
	.align	128
        .global         _Z6conv2dPfPKfS_
        .type           _Z6conv2dPfPKfS_,@function
        .size           _Z6conv2dPfPKfS_,(.L_x_18 - _Z6conv2dPfPKfS_)
        .other          _Z6conv2dPfPKfS_,@"STO_CUDA_ENTRY STV_DEFAULT"
_Z6conv2dPfPKfS_:
.text._Z6conv2dPfPKfS_:
[----:B------:R-:W-:Y:S01]  /*0000*/  LDC R1, c[0x0][0x37c] ;  /* 0x0000df00ff017b82 */ /* 0x000fe20000000800 */
[----:B------:R-:W0:Y:S07]  /*0010*/  S2R R19, SR_CTAID.X ;  /* 0x0000000000137919 */ /* 0x000e2e0000002500 */
[----:B------:R-:W1:Y:S01]  /*0020*/  LDC.64 R24, c[0x0][0x388] ;  /* 0x0000e200ff187b82 */ /* 0x000e620000000a00 */
[----:B------:R-:W2:Y:S01]  /*0030*/  LDCU.64 UR6, c[0x0][0x358] ;  /* 0x00006b00ff0677ac */ /* 0x000ea20008000a00 */
[----:B------:R-:W3:Y:S01]  /*0040*/  S2R R20, SR_TID.X ;  /* 0x0000000000147919 */ /* 0x000ee20000002100 */
[----:B0-----:R-:W-:-:S04]  /*0050*/  SHF.R.U32.HI R11, RZ, 0x1, R19 ;  /* 0x00000001ff0b7819 */ /* 0x001fc80000011613 */
[----:B------:R-:W-:-:S05]  /*0060*/  LOP3.LUT R11, R11, 0x3ffffffc, RZ, 0xc0, !PT ;  /* 0x3ffffffc0b0b7812 */ /* 0x000fca00078ec0ff */
[----:B---3--:R-:W-:-:S04]  /*0070*/  IMAD R13, R11, 0x240, R20 ;  /* 0x000002400b0d7824 */ /* 0x008fc800078e0214 */
[C-C-:B-1----:R-:W-:Y:S01]  /*0080*/  IMAD.WIDE.U32 R2, R13.reuse, 0x4, R24.reuse ;  /* 0x000000040d027825 */ /* 0x142fe200078e0018 */
[C---:B------:R-:W-:Y:S02]  /*0090*/  IADD3 R5, PT, PT, R13.reuse, 0x40, RZ ;  /* 0x000000400d057810 */ /* 0x040fe40007ffe0ff */
[C---:B------:R-:W-:Y:S02]  /*00a0*/  IADD3 R17, PT, PT, R13.reuse, 0x80, RZ ;  /* 0x000000800d117810 */ /* 0x040fe40007ffe0ff */
[----:B------:R-:W-:Y:S01]  /*00b0*/  IADD3 R23, PT, PT, R13, 0xc0, RZ ;  /* 0x000000c00d177810 */ /* 0x000fe20007ffe0ff */
[--C-:B------:R-:W-:Y:S01]  /*00c0*/  IMAD.WIDE.U32 R4, R5, 0x4, R24.reuse ;  /* 0x0000000405047825 */ /* 0x100fe200078e0018 */
[C---:B------:R-:W-:Y:S01]  /*00d0*/  IADD3 R29, PT, PT, R13.reuse, 0x100, RZ ;  /* 0x000001000d1d7810 */ /* 0x040fe20007ffe0ff */
[----:B--2---:R-:W5:Y:S01]  /*00e0*/  LDG.E.CONSTANT R14, desc[UR6][R2.64] ;  /* 0x00000006020e7981 */ /* 0x004f62000c1e9900 */
[----:B------:R-:W-:Y:S01]  /*00f0*/  IADD3 R27, PT, PT, R13, 0x140, RZ ;  /* 0x000001400d1b7810 */ /* 0x000fe20007ffe0ff */
[--C-:B------:R-:W-:Y:S01]  /*0100*/  IMAD.WIDE.U32 R16, R17, 0x4, R24.reuse ;  /* 0x0000000411107825 */ /* 0x100fe200078e0018 */
[C---:B------:R-:W-:Y:S01]  /*0110*/  IADD3 R7, PT, PT, R13.reuse, 0x1c0, RZ ;  /* 0x000001c00d077810 */ /* 0x040fe20007ffe0ff */
[----:B------:R0:W5:Y:S01]  /*0120*/  LDG.E.CONSTANT R15, desc[UR6][R4.64] ;  /* 0x00000006040f7981 */ /* 0x000162000c1e9900 */
[----:B------:R-:W-:Y:S01]  /*0130*/  IADD3 R21, PT, PT, R13, 0x200, RZ ;  /* 0x000002000d157810 */ /* 0x000fe20007ffe0ff */
[----:B------:R-:W-:-:S02]  /*0140*/  IMAD.WIDE.U32 R22, R23, 0x4, R24 ;  /* 0x0000000417167825 */ /* 0x000fc400078e0018 */
[----:B------:R-:W5:Y:S02]  /*0150*/  LDG.E.CONSTANT R17, desc[UR6][R16.64] ;  /* 0x0000000610117981 */ /* 0x000f64000c1e9900 */
[--C-:B------:R-:W-:Y:S02]  /*0160*/  IMAD.WIDE.U32 R28, R29, 0x4, R24.reuse ;  /* 0x000000041d1c7825 */ /* 0x100fe400078e0018 */
[----:B------:R-:W5:Y:S02]  /*0170*/  LDG.E.CONSTANT R23, desc[UR6][R22.64] ;  /* 0x0000000616177981 */ /* 0x000f64000c1e9900 */
[----:B------:R-:W-:-:S04]  /*0180*/  IMAD.WIDE.U32 R26, R27, 0x4, R24 ;  /* 0x000000041b1a7825 */ /* 0x000fc800078e0018 */
[--C-:B------:R-:W-:Y:S01]  /*0190*/  IMAD.WIDE.U32 R6, R7, 0x4, R24.reuse ;  /* 0x0000000407067825 */ /* 0x100fe200078e0018 */
[----:B------:R-:W5:Y:S03]  /*01a0*/  LDG.E.CONSTANT R16, desc[UR6][R28.64] ;  /* 0x000000061c107981 */ /* 0x000f66000c1e9900 */
[----:B0-----:R-:W-:Y:S01]  /*01b0*/  IMAD.WIDE.U32 R4, R21, 0x4, R24 ;  /* 0x0000000415047825 */ /* 0x001fe200078e0018 */
[----:B------:R-:W5:Y:S04]  /*01c0*/  LDG.E.CONSTANT R3, desc[UR6][R26.64] ;  /* 0x000000061a037981 */ /* 0x000f68000c1e9900 */
[----:B------:R-:W5:Y:S04]  /*01d0*/  LDG.E.CONSTANT R12, desc[UR6][R6.64] ;  /* 0x00000006060c7981 */ /* 0x000f68000c1e9900 */
[----:B------:R-:W5:Y:S01]  /*01e0*/  LDG.E.CONSTANT R0, desc[UR6][R4.64] ;  /* 0x0000000604007981 */ /* 0x000f62000c1e9900 */
[----:B------:R-:W-:-:S05]  /*01f0*/  IADD3 R9, PT, PT, R13, 0x180, RZ ;  /* 0x000001800d097810 */ /* 0x000fca0007ffe0ff */
[----:B------:R-:W-:-:S05]  /*0200*/  IMAD.WIDE.U32 R8, R9, 0x4, R24 ;  /* 0x0000000409087825 */ /* 0x000fca00078e0018 */
[----:B------:R0:W5:Y:S02]  /*0210*/  LDG.E.CONSTANT R2, desc[UR6][R8.64] ;  /* 0x0000000608027981 */ /* 0x000164000c1e9900 */
[----:B0-----:R-:W-:-:S04]  /*0220*/  SHF.R.U32.HI R8, RZ, 0x5, R20 ;  /* 0x00000005ff087819 */ /* 0x001fc80000011614 */
[----:B------:R-:W-:-:S04]  /*0230*/  IADD3 R10, PT, PT, R8, R11, RZ ;  /* 0x0000000b080a7210 */ /* 0x000fc80007ffe0ff */
[----:B------:R-:W-:-:S04]  /*0240*/  ISETP.GT.U32.AND P0, PT, R10, 0x5f, PT ;  /* 0x0000005f0a00780c */ /* 0x000fc80003f04070 */
[----:B------:R-:W-:Y:S01]  /*0250*/  ISETP.GT.U32.OR P0, PT, R20, 0x7f, P0 ;  /* 0x0000007f1400780c */ /* 0x000fe20000704470 */
[----:B------:R-:W-:-:S12]  /*0260*/  BSSY.RECONVERGENT B0, `(.L_x_0) ;  /* 0x0000016000007945 */ /* 0x000fd80003800200 */
[----:B------:R-:W-:Y:S05]  /*0270*/  @P0 BRA `(.L_x_1) ;  /* 0x0000000000500947 */ /* 0x000fea0003800000 */
[----:B------:R-:W0:Y:S01]  /*0280*/  LDC R6, c[0x0][0x360] ;  /* 0x0000d800ff067b82 */ /* 0x000e220000000800 */
[----:B------:R-:W-:Y:S02]  /*0290*/  LOP3.LUT R7, R20, 0x1f, RZ, 0xc0, !PT ;  /* 0x0000001f14077812 */ /* 0x000fe400078ec0ff */
[----:B------:R-:W-:Y:S02]  /*02a0*/  LOP3.LUT R4, R19, 0x7, RZ, 0xc0, !PT ;  /* 0x0000000713047812 */ /* 0x000fe400078ec0ff */
[----:B------:R-:W-:-:S03]  /*02b0*/  ISETP.GT.U32.AND P0, PT, R7, 0x17, PT ;  /* 0x000000170700780c */ /* 0x000fc60003f04070 */
[----:B------:R-:W-:-:S10]  /*02c0*/  IMAD R9, R4, 0x18, R7 ;  /* 0x0000001804097824 */ /* 0x000fd400078e0207 */
.L_x_2:
[----:B-1----:R-:W1:Y:S01]  /*02d0*/  @!P0 LDC.64 R4, c[0x0][0x380] ;  /* 0x0000e000ff048b82 */ /* 0x002e620000000a00 */
[----:B------:R-:W-:-:S04]  /*02e0*/  @!P0 IMAD R21, R10, 0xc0, R9 ;  /* 0x000000c00a158824 */ /* 0x000fc800078e0209 */
[----:B-1----:R-:W-:-:S06]  /*02f0*/  @!P0 IMAD.WIDE.U32 R4, R21, 0x4, R4 ;  /* 0x0000000415048825 */ /* 0x002fcc00078e0004 */
[----:B------:R-:W2:Y:S01]  /*0300*/  @!P0 LDG.E.CONSTANT R4, desc[UR6][R4.64] ;  /* 0x0000000604048981 */ /* 0x000ea2000c1e9900 */
[----:B------:R-:W-:Y:S01]  /*0310*/  @!P0 MOV R18, 0x400 ;  /* 0x0000040000128802 */ /* 0x000fe20000000f00 */
[----:B------:R-:W-:Y:S01]  /*0320*/  @!P0 IMAD R10, R8, 0x18, R7 ;  /* 0x00000018080a8824 */ /* 0x000fe200078e0207 */
[----:B0-----:R-:W-:Y:S01]  /*0330*/  LEA.HI R8, R6, R8, RZ, 0x1b ;  /* 0x0000000806087211 */ /* 0x001fe200078fd8ff */
[----:B------:R-:W0:Y:S03]  /*0340*/  @!P0 S2R R21, SR_CgaCtaId ;  /* 0x0000000000158919 */ /* 0x000e260000008800 */
[----:B------:R-:W-:Y:S02]  /*0350*/  ISETP.LT.U32.AND P2, PT, R8, 0x4, PT ;  /* 0x000000040800780c */ /* 0x000fe40003f41070 */
[----:B0-----:R-:W-:-:S04]  /*0360*/  @!P0 LEA R21, R21, R18, 0x18 ;  /* 0x0000001215158211 */ /* 0x001fc800078ec0ff */
[----:B------:R-:W-:Y:S02]  /*0370*/  @!P0 LEA R21, R10, R21, 0x2 ;  /* 0x000000150a158211 */ /* 0x000fe400078e10ff */
[----:B------:R-:W-:-:S04]  /*0380*/  IADD3 R10, PT, PT, R11, R8, RZ ;  /* 0x000000080b0a7210 */ /* 0x000fc80007ffe0ff */
[----:B------:R-:W-:Y:S01]  /*0390*/  ISETP.GE.U32.AND P1, PT, R10, 0x60, PT ;  /* 0x000000600a00780c */ /* 0x000fe20003f26070 */
[----:B--2---:R1:W-:-:S12]  /*03a0*/  @!P0 STS [R21], R4 ;  /* 0x0000000415008388 */ /* 0x0043d80000000800 */
[----:B------:R-:W-:Y:S05]  /*03b0*/  @!P1 BRA P2, `(.L_x_2) ;  /* 0xfffffffc00c49947 */ /* 0x000fea000103ffff */
.L_x_1:
[----:B------:R-:W-:Y:S05]  /*03c0*/  BSYNC.RECONVERGENT B0 ;  /* 0x0000000000007941 */ /* 0x000fea0003800200 */
.L_x_0:
[----:B------:R-:W0:Y:S08]  /*03d0*/  S2UR UR5, SR_CgaCtaId ;  /* 0x00000000000579c3 */ /* 0x000e300000008800 */
[----:B------:R-:W-:Y:S01]  /*03e0*/  BAR.SYNC.DEFER_BLOCKING 0x0 ;  /* 0x0000000000007b1d */ /* 0x000fe20000010000 */
[----:B------:R-:W-:-:S05]  /*03f0*/  IADD3 R35, PT, PT, R13, 0x240, RZ ;  /* 0x000002400d237810 */ /* 0x000fca0007ffe0ff */
[----:B------:R-:W-:Y:S02]  /*0400*/  UMOV UR4, 0x400 ;  /* 0x0000040000047882 */ /* 0x000fe40000000000 */
[----:B0-----:R-:W-:-:S09]  /*0410*/  ULEA UR4, UR5, UR4, 0x18 ;  /* 0x0000000405047291 */ /* 0x001fd2000f8ec0ff */
[----:B------:R-:W0:Y:S04]  /*0420*/  LDS.128 R8, [UR4] ;  /* 0x00000004ff087984 */ /* 0x000e280008000c00 */
[----:B-1----:R-:W1:Y:S01]  /*0430*/  LDS.128 R4, [UR4+0x10] ;  /* 0x00001004ff047984 */ /* 0x002e620008000c00 */
[C---:B0----5:R-:W-:Y:S01]  /*0440*/  FFMA R8, R14.reuse, R8, RZ ;  /* 0x000000080e087223 */ /* 0x061fe200000000ff */
[CC--:B------:R-:W-:Y:S01]  /*0450*/  FFMA R18, R14.reuse, R9.reuse, RZ ;  /* 0x000000090e127223 */ /* 0x0c0fe200000000ff */
[CC--:B------:R-:W-:Y:S02]  /*0460*/  FFMA R22, R14.reuse, R10.reuse, RZ ;  /* 0x0000000a0e167223 */ /* 0x0c0fe400000000ff */
[C---:B------:R-:W-:Y:S01]  /*0470*/  FFMA R8, R15.reuse, R9, R8 ;  /* 0x000000090f087223 */ /* 0x040fe20000000008 */
[CC--:B------:R-:W-:Y:S01]  /*0480*/  FFMA R9, R14.reuse, R11.reuse, RZ ;  /* 0x0000000b0e097223 */ /* 0x0c0fe200000000ff */
[CC--:B------:R-:W-:Y:S01]  /*0490*/  FFMA R18, R15.reuse, R10.reuse, R18 ;  /* 0x0000000a0f127223 */ /* 0x0c0fe20000000012 */
[-C--:B------:R-:W-:Y:S01]  /*04a0*/  FFMA R21, R15, R11.reuse, R22 ;  /* 0x0000000b0f157223 */ /* 0x080fe20000000016 */
[----:B------:R-:W-:Y:S01]  /*04b0*/  FFMA R22, R17, R10, R8 ;  /* 0x0000000a11167223 */ /* 0x000fe20000000008 */
[-C--:B-1----:R-:W-:Y:S01]  /*04c0*/  FFMA R26, R15, R4.reuse, R9 ;  /* 0x000000040f1a7223 */ /* 0x082fe20000000009 */
[C---:B------:R-:W-:Y:S01]  /*04d0*/  FFMA R18, R17.reuse, R11, R18 ;  /* 0x0000000b11127223 */ /* 0x040fe20000000012 */
[----:B------:R-:W-:Y:S01]  /*04e0*/  FFMA R4, R17, R4, R21 ;  /* 0x0000000411047223 */ /* 0x000fe20000000015 */
[----:B------:R-:W0:Y:S01]  /*04f0*/  LDS.128 R8, [UR4+0x20] ;  /* 0x00002004ff087984 */ /* 0x000e220008000c00 */
[-C--:B------:R-:W-:Y:S01]  /*0500*/  FFMA R21, R23, R6.reuse, R22 ;  /* 0x0000000617157223 */ /* 0x080fe20000000016 */
[----:B------:R-:W-:Y:S01]  /*0510*/  FFMA R22, R14, R6, RZ ;  /* 0x000000060e167223 */ /* 0x000fe200000000ff */
[----:B------:R-:W-:Y:S01]  /*0520*/  FFMA R6, R17, R5, R26 ;  /* 0x0000000511067223 */ /* 0x000fe2000000001a */
[-C--:B------:R-:W-:Y:S01]  /*0530*/  FFMA R5, R23, R7.reuse, R18 ;  /* 0x0000000717057223 */ /* 0x080fe20000000012 */
[-C--:B------:R-:W-:Y:S01]  /*0540*/  FFMA R26, R16, R7.reuse, R21 ;  /* 0x00000007101a7223 */ /* 0x080fe20000000015 */
[-C--:B------:R-:W-:Y:S01]  /*0550*/  FFMA R22, R15, R7.reuse, R22 ;  /* 0x000000070f167223 */ /* 0x080fe20000000016 */
[C---:B------:R-:W-:Y:S01]  /*0560*/  FFMA R18, R14.reuse, R7, RZ ;  /* 0x000000070e127223 */ /* 0x040fe200000000ff */
[C---:B0-----:R-:W-:Y:S01]  /*0570*/  FFMA R28, R14.reuse, R8, RZ ;  /* 0x000000080e1c7223 */ /* 0x041fe200000000ff */
[----:B------:R-:W-:-:S02]  /*0580*/  FFMA R7, R14, R9, RZ ;  /* 0x000000090e077223 */ /* 0x000fc400000000ff */
[-C--:B------:R-:W-:Y:S01]  /*0590*/  FFMA R18, R15, R8.reuse, R18 ;  /* 0x000000080f127223 */ /* 0x080fe20000000012 */
[----:B------:R-:W-:Y:S01]  /*05a0*/  FFMA R4, R23, R8, R4 ;  /* 0x0000000817047223 */ /* 0x000fe20000000004 */
[CC--:B------:R-:W-:Y:S01]  /*05b0*/  FFMA R28, R15.reuse, R9.reuse, R28 ;  /* 0x000000090f1c7223 */ /* 0x0c0fe2000000001c */
[----:B------:R-:W-:Y:S01]  /*05c0*/  FFMA R14, R15, R10, R7 ;  /* 0x0000000a0f0e7223 */ /* 0x000fe20000000007 */
[C---:B------:R-:W-:Y:S01]  /*05d0*/  FFMA R22, R17.reuse, R8, R22 ;  /* 0x0000000811167223 */ /* 0x040fe20000000016 */
[C---:B------:R-:W-:Y:S01]  /*05e0*/  FFMA R18, R17.reuse, R9, R18 ;  /* 0x0000000911127223 */ /* 0x040fe20000000012 */
[C---:B------:R-:W-:Y:S01]  /*05f0*/  FFMA R29, R17.reuse, R10, R28 ;  /* 0x0000000a111d7223 */ /* 0x040fe2000000001c */
[----:B------:R-:W-:Y:S01]  /*0600*/  FFMA R14, R17, R11, R14 ;  /* 0x0000000b110e7223 */ /* 0x000fe2000000000e */
[CC--:B------:R-:W-:Y:S01]  /*0610*/  FFMA R28, R16.reuse, R8.reuse, R5 ;  /* 0x00000008101c7223 */ /* 0x0c0fe20000000005 */
[----:B------:R-:W-:Y:S01]  /*0620*/  FFMA R17, R3, R8, R26 ;  /* 0x0000000803117223 */ /* 0x000fe2000000001a */
[-C--:B------:R-:W-:Y:S01]  /*0630*/  FFMA R15, R23, R9.reuse, R6 ;  /* 0x00000009170f7223 */ /* 0x080fe20000000006 */
[CC--:B------:R-:W-:Y:S01]  /*0640*/  FFMA R8, R16.reuse, R9.reuse, R4 ;  /* 0x0000000910087223 */ /* 0x0c0fe20000000004 */
[C---:B------:R-:W-:Y:S01]  /*0650*/  FFMA R33, R3.reuse, R9, R28 ;  /* 0x0000000903217223 */ /* 0x040fe2000000001c */
[----:B------:R-:W0:Y:S01]  /*0660*/  LDS.128 R4, [UR4+0x30] ;  /* 0x00003004ff047984 */ /* 0x000e220008000c00 */
[-C--:B------:R-:W-:Y:S01]  /*0670*/  FFMA R26, R16, R10.reuse, R15 ;  /* 0x0000000a101a7223 */ /* 0x080fe2000000000f */
[----:B------:R-:W-:-:S03]  /*0680*/  FFMA R15, R3, R10, R8 ;  /* 0x0000000a030f7223 */ /* 0x000fc60000000008 */
[----:B------:R-:W-:Y:S02]  /*0690*/  FFMA R21, R3, R11, R26 ;  /* 0x0000000b03157223 */ /* 0x000fe4000000001a */
[----:B------:R-:W1:Y:S01]  /*06a0*/  LDS.128 R8, [UR4+0x40] ;  /* 0x00004004ff087984 */ /* 0x000e620008000c00 */
[CC--:B0-----:R-:W-:Y:S01]  /*06b0*/  FFMA R27, R23.reuse, R4.reuse, R22 ;  /* 0x00000004171b7223 */ /* 0x0c1fe20000000016 */
[----:B------:R-:W-:Y:S01]  /*06c0*/  FFMA R17, R2, R4, R17 ;  /* 0x0000000402117223 */ /* 0x000fe20000000011 */
[CC--:B------:R-:W-:Y:S01]  /*06d0*/  FFMA R31, R23.reuse, R5.reuse, R18 ;  /* 0x00000005171f7223 */ /* 0x0c0fe20000000012 */
[----:B------:R-:W-:Y:S01]  /*06e0*/  FFMA R29, R23, R6, R29 ;  /* 0x00000006171d7223 */ /* 0x000fe2000000001d */
[----:B------:R-:W-:Y:S01]  /*06f0*/  FFMA R4, R16, R5, R27 ;  /* 0x0000000510047223 */ /* 0x000fe2000000001b */
[----:B------:R-:W-:-:S04]  /*0700*/  IMAD.WIDE.U32 R26, R35, 0x4, R24 ;  /* 0x00000004231a7825 */ /* 0x000fc800078e0018 */
[-C--:B------:R-:W-:Y:S01]  /*0710*/  FFMA R33, R2, R5.reuse, R33 ;  /* 0x0000000502217223 */ /* 0x080fe20000000021 */
[----:B------:R-:W-:Y:S01]  /*0720*/  FFMA R17, R12, R5, R17 ;  /* 0x000000050c117223 */ /* 0x000fe20000000011 */
[----:B------:R-:W-:Y:S01]  /*0730*/  FFMA R23, R23, R7, R14 ;  /* 0x0000000717177223 */ /* 0x000fe2000000000e */
[----:B------:R-:W-:Y:S01]  /*0740*/  IADD3 R5, PT, PT, R13, 0x280, RZ ;  /* 0x000002800d057810 */ /* 0x000fe20007ffe0ff */
[----:B------:R0:W2:Y:S01]  /*0750*/  LDG.E.CONSTANT R14, desc[UR6][R26.64] ;  /* 0x000000061a0e7981 */ /* 0x0000a2000c1e9900 */
[-C--:B------:R-:W-:Y:S01]  /*0760*/  FFMA R18, R16, R6.reuse, R31 ;  /* 0x0000000610127223 */ /* 0x080fe2000000001f */
[-C--:B------:R-:W-:Y:S01]  /*0770*/  FFMA R31, R3, R6.reuse, R4 ;  /* 0x00000006031f7223 */ /* 0x080fe20000000004 */
[-C--:B------:R-:W-:Y:S01]  /*0780*/  FFMA R35, R2, R6.reuse, R15 ;  /* 0x0000000602237223 */ /* 0x080fe2000000000f */
[-C--:B------:R-:W-:Y:S01]  /*0790*/  FFMA R33, R12, R6.reuse, R33 ;  /* 0x000000060c217223 */ /* 0x080fe20000000021 */
[----:B------:R-:W-:Y:S01]  /*07a0*/  FFMA R17, R0, R6, R17 ;  /* 0x0000000600117223 */ /* 0x000fe20000000011 */
[----:B------:R-:W-:-:S04]  /*07b0*/  IMAD.WIDE.U32 R4, R5, 0x4, R24 ;  /* 0x0000000405047825 */ /* 0x000fc800078e0018 */
[-C--:B------:R-:W-:Y:S01]  /*07c0*/  FFMA R6, R16, R7.reuse, R29 ;  /* 0x0000000710067223 */ /* 0x080fe2000000001d */
[CC--:B------:R-:W-:Y:S01]  /*07d0*/  FFMA R37, R3.reuse, R7.reuse, R18 ;  /* 0x0000000703257223 */ /* 0x0c0fe20000000012 */
[-C--:B------:R-:W-:Y:S01]  /*07e0*/  FFMA R21, R2, R7.reuse, R21 ;  /* 0x0000000702157223 */ /* 0x080fe20000000015 */
[-C--:B0-----:R-:W-:Y:S01]  /*07f0*/  FFMA R27, R12, R7.reuse, R35 ;  /* 0x000000070c1b7223 */ /* 0x081fe20000000023 */
[----:B------:R0:W3:Y:S01]  /*0800*/  LDG.E.CONSTANT R15, desc[UR6][R4.64] ;  /* 0x00000006040f7981 */ /* 0x0000e2000c1e9900 */
[----:B------:R-:W-:Y:S01]  /*0810*/  FFMA R18, R0, R7, R33 ;  /* 0x0000000700127223 */ /* 0x000fe20000000021 */
[----:B-1----:R-:W-:Y:S01]  /*0820*/  FFMA R29, R3, R8, R6 ;  /* 0x00000008031d7223 */ /* 0x002fe20000000006 */
[----:B------:R-:W-:Y:S01]  /*0830*/  IADD3 R33, PT, PT, R13, 0x2c0, RZ ;  /* 0x000002c00d217810 */ /* 0x000fe20007ffe0ff */
[----:B------:R-:W-:Y:S01]  /*0840*/  FFMA R31, R2, R10, R31 ;  /* 0x0000000a021f7223 */ /* 0x000fe2000000001f */
[----:B------:R-:W-:Y:S01]  /*0850*/  FFMA R16, R16, R8, R23 ;  /* 0x0000000810107223 */ /* 0x000fe20000000017 */
[----:B------:R-:W-:-:S02]  /*0860*/  FFMA R23, R2, R11, R37 ;  /* 0x0000000b02177223 */ /* 0x000fc40000000025 */
[----:B------:R-:W-:-:S04]  /*0870*/  IMAD.WIDE.U32 R32, R33, 0x4, R24 ;  /* 0x0000000421207825 */ /* 0x000fc800078e0018 */
[----:B------:R-:W-:Y:S01]  /*0880*/  FFMA R11, R12, R11, R31 ;  /* 0x0000000b0c0b7223 */ /* 0x000fe2000000001f */
[----:B0-----:R-:W0:Y:S01]  /*0890*/  LDS.128 R4, [UR4+0x50] ;  /* 0x00005004ff047984 */ /* 0x001e220008000c00 */
[----:B------:R-:W-:Y:S01]  /*08a0*/  IADD3 R31, PT, PT, R13, 0x300, RZ ;  /* 0x000003000d1f7810 */ /* 0x000fe20007ffe0ff */
[----:B------:R-:W-:Y:S02]  /*08b0*/  FFMA R10, R3, R9, R16 ;  /* 0x00000009030a7223 */ /* 0x000fe40000000010 */
[----:B------:R-:W4:Y:S01]  /*08c0*/  LDG.E.CONSTANT R16, desc[UR6][R32.64] ;  /* 0x0000000620107981 */ /* 0x000f22000c1e9900 */
[----:B------:R-:W-:Y:S01]  /*08d0*/  IADD3 R35, PT, PT, R13, 0x340, RZ ;  /* 0x000003400d237810 */ /* 0x000fe20007ffe0ff */
[----:B------:R-:W-:-:S04]  /*08e0*/  IMAD.WIDE.U32 R30, R31, 0x4, R24 ;  /* 0x000000041f1e7825 */ /* 0x000fc800078e0018 */
[-C--:B------:R-:W-:Y:S01]  /*08f0*/  FFMA R21, R12, R8.reuse, R21 ;  /* 0x000000080c157223 */ /* 0x080fe20000000015 */
[----:B------:R-:W-:Y:S01]  /*0900*/  FFMA R27, R0, R8, R27 ;  /* 0x00000008001b7223 */ /* 0x000fe2000000001b */
[----:B------:R1:W4:Y:S01]  /*0910*/  LDG.E.CONSTANT R3, desc[UR6][R30.64] ;  /* 0x000000061e037981 */ /* 0x000322000c1e9900 */
[----:B------:R-:W-:-:S04]  /*0920*/  IMAD.WIDE.U32 R34, R35, 0x4, R24 ;  /* 0x0000000423227825 */ /* 0x000fc800078e0018 */
[CC--:B0-----:R-:W-:Y:S01]  /*0930*/  FFMA R8, R2.reuse, R4.reuse, R29 ;  /* 0x0000000402087223 */ /* 0x0c1fe2000000001d */
[----:B------:R-:W-:Y:S02]  /*0940*/  FFMA R37, R2, R5, R10 ;  /* 0x0000000502257223 */ /* 0x000fe4000000000a */
[----:B------:R-:W4:Y:S01]  /*0950*/  LDG.E.CONSTANT R2, desc[UR6][R34.64] ;  /* 0x0000000622027981 */ /* 0x000f22000c1e9900 */
[----:B------:R-:W-:Y:S01]  /*0960*/  FFMA R22, R0, R9, R21 ;  /* 0x0000000900167223 */ /* 0x000fe20000000015 */
[CC--:B------:R-:W-:Y:S01]  /*0970*/  FFMA R21, R12.reuse, R4.reuse, R23 ;  /* 0x000000040c157223 */ /* 0x0c0fe20000000017 */
[-C--:B------:R-:W-:Y:S01]  /*0980*/  FFMA R29, R12, R5.reuse, R8 ;  /* 0x000000050c1d7223 */ /* 0x080fe20000000008 */
[----:B------:R-:W-:Y:S01]  /*0990*/  FFMA R23, R0, R4, R11 ;  /* 0x0000000400177223 */ /* 0x000fe2000000000b */
[----:B-1----:R-:W-:Y:S01]  /*09a0*/  IADD3 R31, PT, PT, R13, 0x380, RZ ;  /* 0x000003800d1f7810 */ /* 0x002fe20007ffe0ff */
[----:B------:R-:W2:Y:S01]  /*09b0*/  LDS.128 R8, [UR4+0x60] ;  /* 0x00006004ff087984 */ /* 0x000ea20008000c00 */
[-C--:B------:R-:W-:Y:S01]  /*09c0*/  FFMA R12, R12, R6.reuse, R37 ;  /* 0x000000060c0c7223 */ /* 0x080fe20000000025 */
[C---:B------:R-:W-:Y:S01]  /*09d0*/  FFMA R21, R0.reuse, R5, R21 ;  /* 0x0000000500157223 */ /* 0x040fe20000000015 */
[----:B------:R-:W-:Y:S01]  /*09e0*/  FFMA R29, R0, R6, R29 ;  /* 0x00000006001d7223 */ /* 0x000fe2000000001d */
[----:B------:R-:W-:-:S04]  /*09f0*/  IMAD.WIDE.U32 R30, R31, 0x4, R24 ;  /* 0x000000041f1e7825 */ /* 0x000fc800078e0018 */
[----:B------:R-:W-:Y:S02]  /*0a00*/  FFMA R12, R0, R7, R12 ;  /* 0x00000007000c7223 */ /* 0x000fe4000000000c */
[----:B------:R-:W0:Y:S01]  /*0a10*/  LDS.128 R4, [UR4+0x70] ;  /* 0x00007004ff047984 */ /* 0x000e220008000c00 */
[CC--:B--2---:R-:W-:Y:S01]  /*0a20*/  FFMA R0, R14.reuse, R9.reuse, R18 ;  /* 0x000000090e007223 */ /* 0x0c4fe20000000012 */
[C---:B------:R-:W-:Y:S02]  /*0a30*/  FFMA R8, R14.reuse, R8, R17 ;  /* 0x000000080e087223 */ /* 0x040fe40000000011 */
[----:B------:R0:W2:Y:S02]  /*0a40*/  LDG.E.CONSTANT R18, desc[UR6][R30.64] ;  /* 0x000000061e127981 */ /* 0x0000a4000c1e9900 */
[----:B---3--:R-:W-:Y:S01]  /*0a50*/  FFMA R9, R15, R9, R8 ;  /* 0x000000090f097223 */ /* 0x008fe20000000008 */
[-C--:B------:R-:W-:Y:S01]  /*0a60*/  FFMA R8, R14, R10.reuse, R27 ;  /* 0x0000000a0e087223 */ /* 0x080fe2000000001b */
[----:B------:R-:W-:Y:S01]  /*0a70*/  IADD3 R27, PT, PT, R13, 0x3c0, RZ ;  /* 0x000003c00d1b7810 */ /* 0x000fe20007ffe0ff */
[----:B------:R-:W-:-:S02]  /*0a80*/  FFMA R28, R15, R10, R0 ;  /* 0x0000000a0f1c7223 */ /* 0x000fc40000000000 */
[----:B------:R-:W-:Y:S02]  /*0a90*/  FFMA R17, R15, R11, R8 ;  /* 0x0000000b0f117223 */ /* 0x000fe40000000008 */
[----:B------:R-:W-:-:S04]  /*0aa0*/  IMAD.WIDE.U32 R26, R27, 0x4, R24 ;  /* 0x000000041b1a7825 */ /* 0x000fc800078e0018 */
[----:B----4-:R-:W-:Y:S01]  /*0ab0*/  FFMA R0, R16, R10, R9 ;  /* 0x0000000a10007223 */ /* 0x010fe20000000009 */
[CC--:B------:R-:W-:Y:S01]  /*0ac0*/  FFMA R9, R14.reuse, R11.reuse, R22 ;  /* 0x0000000b0e097223 */ /* 0x0c0fe20000000016 */
[----:B0-----:R-:W-:Y:S01]  /*0ad0*/  FFMA R30, R14, R6, R23 ;  /* 0x000000060e1e7223 */ /* 0x001fe20000000017 */
[----:B------:R-:W-:Y:S02]  /*0ae0*/  IADD3 R31, PT, PT, R13, 0x400, RZ ;  /* 0x000004000d1f7810 */ /* 0x000fe40007ffe0ff */
[-C--:B------:R-:W-:Y:S01]  /*0af0*/  FFMA R22, R15, R4.reuse, R9 ;  /* 0x000000040f167223 */ /* 0x080fe20000000009 */
[C---:B------:R-:W-:Y:S01]  /*0b00*/  FFMA R4, R16.reuse, R4, R17 ;  /* 0x0000000410047223 */ /* 0x040fe20000000011 */
[----:B------:R-:W-:Y:S02]  /*0b10*/  FFMA R17, R3, R6, R0 ;  /* 0x0000000603117223 */ /* 0x000fe40000000000 */
[----:B------:R0:W3:Y:S01]  /*0b20*/  LDG.E.CONSTANT R0, desc[UR6][R26.64] ;  /* 0x000000061a007981 */ /* 0x0000e2000c1e9900 */
[----:B------:R-:W-:Y:S01]  /*0b30*/  FFMA R28, R16, R11, R28 ;  /* 0x0000000b101c7223 */ /* 0x000fe2000000001c */
[----:B------:R-:W-:Y:S01]  /*0b40*/  FFMA R23, R15, R7, R30 ;  /* 0x000000070f177223 */ /* 0x000fe2000000001e */
[----:B------:R-:W-:-:S04]  /*0b50*/  IMAD.WIDE.U32 R30, R31, 0x4, R24 ;  /* 0x000000041f1e7825 */ /* 0x000fc800078e0018 */
[----:B------:R-:W-:Y:S01]  /*0b60*/  FFMA R22, R16, R5, R22 ;  /* 0x0000000510167223 */ /* 0x000fe20000000016 */
[-C--:B------:R-:W-:Y:S01]  /*0b70*/  FFMA R6, R14, R7.reuse, R21 ;  /* 0x000000070e067223 */ /* 0x080fe20000000015 */
[-C--:B------:R-:W-:Y:S01]  /*0b80*/  FFMA R5, R3, R7.reuse, R28 ;  /* 0x0000000703057223 */ /* 0x080fe2000000001c */
[----:B------:R-:W1:Y:S04]  /*0b90*/  LDS.128 R8, [UR4+0x80] ;  /* 0x00008004ff087984 */ /* 0x000e680008000c00 */
[----:B------:R4:W3:Y:S01]  /*0ba0*/  LDG.E.CONSTANT R21, desc[UR6][R30.64] ;  /* 0x000000061e157981 */ /* 0x0008e2000c1e9900 */
[----:B------:R-:W-:Y:S01]  /*0bb0*/  FFMA R7, R2, R7, R17 ;  /* 0x0000000702077223 */ /* 0x000fe20000000011 */
[----:B------:R-:W-:-:S05]  /*0bc0*/  IADD3 R17, PT, PT, R13, 0x440, RZ ;  /* 0x000004400d117810 */ /* 0x000fca0007ffe0ff */
[----:B0-----:R-:W-:-:S05]  /*0bd0*/  IMAD.WIDE.U32 R26, R17, 0x4, R24 ;  /* 0x00000004111a7825 */ /* 0x001fca00078e0018 */
[----:B------:R0:W3:Y:S01]  /*0be0*/  LDG.E.CONSTANT R17, desc[UR6][R26.64] ;  /* 0x000000061a117981 */ /* 0x0000e2000c1e9900 */
[CC--:B-1----:R-:W-:Y:S01]  /*0bf0*/  FFMA R28, R14.reuse, R8.reuse, R29 ;  /* 0x000000080e1c7223 */ /* 0x0c2fe2000000001d */
[-C--:B------:R-:W-:Y:S01]  /*0c00*/  FFMA R29, R14, R9.reuse, R12 ;  /* 0x000000090e1d7223 */ /* 0x080fe2000000000c */
[-C--:B------:R-:W-:Y:S01]  /*0c10*/  FFMA R6, R15, R8.reuse, R6 ;  /* 0x000000080f067223 */ /* 0x080fe20000000006 */
[-C--:B------:R-:W-:Y:S01]  /*0c20*/  FFMA R4, R3, R8.reuse, R4 ;  /* 0x0000000803047223 */ /* 0x080fe20000000004 */
[----:B------:R-:W-:Y:S01]  /*0c30*/  FFMA R5, R2, R8, R5 ;  /* 0x0000000802057223 */ /* 0x000fe20000000005 */
[CC--:B------:R-:W-:Y:S01]  /*0c40*/  FFMA R33, R15.reuse, R9.reuse, R28 ;  /* 0x000000090f217223 */ /* 0x0c0fe2000000001c */
[----:B------:R-:W-:Y:S01]  /*0c50*/  FFMA R28, R15, R10, R29 ;  /* 0x0000000a0f1c7223 */ /* 0x000fe2000000001d */
[-C--:B------:R-:W-:Y:S01]  /*0c60*/  FFMA R12, R16, R9.reuse, R6 ;  /* 0x00000009100c7223 */ /* 0x080fe20000000006 */
[-C--:B------:R-:W-:Y:S01]  /*0c70*/  FFMA R29, R2, R9.reuse, R4 ;  /* 0x00000009021d7223 */ /* 0x080fe20000000004 */
[----:B------:R-:W-:Y:S01]  /*0c80*/  FFMA R15, R3, R9, R22 ;  /* 0x00000009030f7223 */ /* 0x000fe20000000016 */
[C---:B------:R-:W-:Y:S01]  /*0c90*/  FFMA R14, R16.reuse, R8, R23 ;  /* 0x00000008100e7223 */ /* 0x040fe20000000017 */
[C---:B------:R-:W-:Y:S01]  /*0ca0*/  FFMA R23, R16.reuse, R10, R33 ;  /* 0x0000000a10177223 */ /* 0x040fe20000000021 */
[----:B------:R-:W-:Y:S01]  /*0cb0*/  FFMA R16, R16, R11, R28 ;  /* 0x0000000b10107223 */ /* 0x000fe2000000001c */
[C---:B--2---:R-:W-:Y:S01]  /*0cc0*/  FFMA R35, R18.reuse, R8, R7 ;  /* 0x0000000812237223 */ /* 0x044fe20000000007 */
[----:B----4-:R-:W-:-:S02]  /*0cd0*/  FFMA R31, R18, R9, R5 ;  /* 0x00000009121f7223 */ /* 0x010fc40000000005 */
[----:B------:R-:W1:Y:S01]  /*0ce0*/  LDS.128 R4, [UR4+0x90] ;  /* 0x00009004ff047984 */ /* 0x000e620008000c00 */
[-C--:B------:R-:W-:Y:S01]  /*0cf0*/  FFMA R8, R2, R10.reuse, R15 ;  /* 0x0000000a02087223 */ /* 0x080fe2000000000f */
[----:B------:R-:W-:-:S03]  /*0d00*/  FFMA R29, R18, R10, R29 ;  /* 0x0000000a121d7223 */ /* 0x000fc6000000001d */
[----:B------:R-:W-:Y:S02]  /*0d10*/  FFMA R15, R18, R11, R8 ;  /* 0x0000000b120f7223 */ /* 0x000fe40000000008 */
[----:B------:R-:W2:Y:S01]  /*0d20*/  LDS.128 R8, [UR4+0xa0] ;  /* 0x0000a004ff087984 */ /* 0x000ea20008000c00 */
[CC--:B-1----:R-:W-:Y:S01]  /*0d30*/  FFMA R33, R3.reuse, R4.reuse, R14 ;  /* 0x0000000403217223 */ /* 0x0c2fe2000000000e */
[C---:B---3--:R-:W-:Y:S01]  /*0d40*/  FFMA R4, R0.reuse, R4, R35 ;  /* 0x0000000400047223 */ /* 0x048fe20000000023 */
[-C--:B------:R-:W-:Y:S01]  /*0d50*/  FFMA R35, R3, R5.reuse, R12 ;  /* 0x0000000503237223 */ /* 0x080fe2000000000c */
[-C--:B------:R-:W-:Y:S01]  /*0d60*/  FFMA R12, R0, R5.reuse, R31 ;  /* 0x00000005000c7223 */ /* 0x080fe2000000001f */
[C---:B------:R-:W-:Y:S02]  /*0d70*/  FFMA R33, R2.reuse, R5, R33 ;  /* 0x0000000502217223 */ /* 0x040fe40000000021 */
[-C--:B------:R-:W-:Y:S01]  /*0d80*/  FFMA R31, R2, R6.reuse, R35 ;  /* 0x00000006021f7223 */ /* 0x080fe20000000023 */
[----:B------:R-:W-:Y:S01]  /*0d90*/  IADD3 R35, PT, PT, R13, 0x480, RZ ;  /* 0x000004800d237810 */ /* 0x000fe20007ffe0ff */
[----:B0-----:R-:W-:Y:S01]  /*0da0*/  FFMA R27, R3, R7, R16 ;  /* 0x00000007031b7223 */ /* 0x001fe20000000010 */
[----:B------:R-:W-:Y:S01]  /*0db0*/  FFMA R16, R21, R5, R4 ;  /* 0x0000000515107223 */ /* 0x000fe20000000004 */
[-C--:B------:R-:W-:Y:S01]  /*0dc0*/  FFMA R14, R0, R6.reuse, R29 ;  /* 0x00000006000e7223 */ /* 0x080fe2000000001d */
[----:B------:R-:W-:Y:S01]  /*0dd0*/  FFMA R5, R18, R6, R33 ;  /* 0x0000000612057223 */ /* 0x000fe20000000021 */
[----:B------:R-:W-:Y:S01]  /*0de0*/  IADD3 R29, PT, PT, R13, 0x4c0, RZ ;  /* 0x000004c00d1d7810 */ /* 0x000fe20007ffe0ff */
[----:B------:R-:W-:-:S04]  /*0df0*/  IMAD.WIDE.U32 R32, R35, 0x4, R24 ;  /* 0x0000000423207825 */ /* 0x000fc800078e0018 */
[-C--:B------:R-:W-:Y:S01]  /*0e00*/  FFMA R4, R21, R6.reuse, R12 ;  /* 0x0000000615047223 */ /* 0x080fe2000000000c */
[----:B------:R-:W-:Y:S01]  /*0e10*/  IMAD.WIDE.U32 R28, R29, 0x4, R24 ;  /* 0x000000041d1c7825 */ /* 0x000fe200078e0018 */
[----:B------:R-:W3:Y:S03]  /*0e20*/  LDG.E.CONSTANT R12, desc[UR6][R32.64] ;  /* 0x00000006200c7981 */ /* 0x000ee6000c1e9900 */
[-C--:B------:R-:W-:Y:S01]  /*0e30*/  FFMA R23, R3, R6.reuse, R23 ;  /* 0x0000000603177223 */ /* 0x080fe20000000017 */
[----:B------:R-:W-:Y:S02]  /*0e40*/  FFMA R3, R17, R6, R16 ;  /* 0x0000000611037223 */ /* 0x000fe40000000010 */
[----:B------:R0:W4:Y:S01]  /*0e50*/  LDG.E.CONSTANT R16, desc[UR6][R28.64] ;  /* 0x000000061c107981 */ /* 0x000122000c1e9900 */
[CC--:B------:R-:W-:Y:S01]  /*0e60*/  FFMA R23, R2.reuse, R7.reuse, R23 ;  /* 0x0000000702177223 */ /* 0x0c0fe20000000017 */
[-C--:B--2---:R-:W-:Y:S01]  /*0e70*/  FFMA R22, R2, R8.reuse, R27 ;  /* 0x0000000802167223 */ /* 0x084fe2000000001b */
[-C--:B------:R-:W-:Y:S01]  /*0e80*/  FFMA R30, R18, R7.reuse, R31 ;  /* 0x00000007121e7223 */ /* 0x080fe2000000001f */
[----:B------:R-:W-:Y:S01]  /*0e90*/  FFMA R26, R0, R7, R15 ;  /* 0x00000007001a7223 */ /* 0x000fe2000000000f */
[C---:B------:R-:W-:Y:S01]  /*0ea0*/  FFMA R23, R18.reuse, R8, R23 ;  /* 0x0000000812177223 */ /* 0x040fe20000000017 */
[----:B------:R-:W-:Y:S01]  /*0eb0*/  FFMA R22, R18, R9, R22 ;  /* 0x0000000912167223 */ /* 0x000fe20000000016 */
[-C--:B------:R-:W-:Y:S01]  /*0ec0*/  FFMA R14, R21, R7.reuse, R14 ;  /* 0x00000007150e7223 */ /* 0x080fe2000000000e */
[----:B------:R-:W-:Y:S01]  /*0ed0*/  FFMA R2, R17, R7, R4 ;  /* 0x0000000711027223 */ /* 0x000fe20000000004 */
[C---:B------:R-:W-:Y:S01]  /*0ee0*/  FFMA R18, R0.reuse, R10, R5 ;  /* 0x0000000a00127223 */ /* 0x040fe20000000005 */
[----:B------:R-:W-:Y:S01]  /*0ef0*/  IADD3 R31, PT, PT, R13, 0x500, RZ ;  /* 0x000005000d1f7810 */ /* 0x000fe20007ffe0ff */
[----:B------:R-:W1:Y:S01]  /*0f00*/  LDS.128 R4, [UR4+0xb0] ;  /* 0x0000b004ff047984 */ /* 0x000e620008000c00 */
[----:B------:R-:W-:-:S03]  /*0f10*/  FFMA R10, R0, R11, R30 ;  /* 0x0000000b000a7223 */ /* 0x000fc6000000001e */
[----:B------:R-:W-:-:S04]  /*0f20*/  IMAD.WIDE.U32 R30, R31, 0x4, R24 ;  /* 0x000000041f1e7825 */ /* 0x000fc800078e0018 */
[----:B0-----:R-:W-:Y:S02]  /*0f30*/  FFMA R28, R21, R11, R18 ;  /* 0x0000000b151c7223 */ /* 0x001fe40000000012 */
[----:B------:R0:W2:Y:S01]  /*0f40*/  LDG.E.CONSTANT R18, desc[UR6][R30.64] ;  /* 0x000000061e127981 */ /* 0x0000a2000c1e9900 */
[----:B------:R-:W-:Y:S01]  /*0f50*/  IADD3 R15, PT, PT, R13, 0x540, RZ ;  /* 0x000005400d0f7810 */ /* 0x000fe20007ffe0ff */
[----:B------:R-:W-:Y:S01]  /*0f60*/  FFMA R29, R17, R8, R14 ;  /* 0x00000008111d7223 */ /* 0x000fe2000000000e */
[----:B------:R-:W-:-:S03]  /*0f70*/  IADD3 R33, PT, PT, R13, 0x580, RZ ;  /* 0x000005800d217810 */ /* 0x000fc60007ffe0ff */
[----:B------:R-:W-:-:S04]  /*0f80*/  IMAD.WIDE.U32 R14, R15, 0x4, R24 ;  /* 0x000000040f0e7825 */ /* 0x000fc800078e0018 */
[----:B------:R-:W-:Y:S01]  /*0f90*/  FFMA R26, R21, R8, R26 ;  /* 0x00000008151a7223 */ /* 0x000fe2000000001a */
[----:B------:R-:W-:Y:S01]  /*0fa0*/  IMAD.WIDE.U32 R32, R33, 0x4, R24 ;  /* 0x0000000421207825 */ /* 0x000fe200078e0018 */
[----:B------:R0:W2:Y:S03]  /*0fb0*/  LDG.E.CONSTANT R14, desc[UR6][R14.64] ;  /* 0x000000060e0e7981 */ /* 0x0000a6000c1e9900 */
[CC--:B-1----:R-:W-:Y:S01]  /*0fc0*/  FFMA R8, R0.reuse, R4.reuse, R23 ;  /* 0x0000000400087223 */ /* 0x0c2fe20000000017 */
[----:B------:R-:W-:Y:S02]  /*0fd0*/  FFMA R11, R0, R5, R22 ;  /* 0x00000005000b7223 */ /* 0x000fe40000000016 */
[----:B------:R1:W2:Y:S01]  /*0fe0*/  LDG.E.CONSTANT R0, desc[UR6][R32.64] ;  /* 0x0000000620007981 */ /* 0x0002a2000c1e9900 */
[----:B------:R-:W-:Y:S01]  /*0ff0*/  FFMA R10, R21, R4, R10 ;  /* 0x00000004150a7223 */ /* 0x000fe2000000000a */
[----:B------:R-:W-:Y:S01]  /*1000*/  FFMA R26, R17, R9, R26 ;  /* 0x00000009111a7223 */ /* 0x000fe2000000001a */
[CC--:B0-----:R-:W-:Y:S01]  /*1010*/  FFMA R31, R21.reuse, R5.reuse, R8 ;  /* 0x00000005151f7223 */ /* 0x0c1fe20000000008 */
[----:B------:R-:W-:Y:S01]  /*1020*/  FFMA R22, R21, R6, R11 ;  /* 0x0000000615167223 */ /* 0x000fe2000000000b */
[----:B------:R-:W-:-:S02]  /*1030*/  FFMA R23, R17, R5, R10 ;  /* 0x0000000511177223 */ /* 0x000fc4000000000a */
[----:B------:R-:W3:Y:S01]  /*1040*/  LDS.128 R8, [UR4+0xc0] ;  /* 0x0000c004ff087984 */ /* 0x000ee20008000c00 */
[C---:B------:R-:W-:Y:S01]  /*1050*/  FFMA R27, R17.reuse, R4, R28 ;  /* 0x00000004111b7223 */ /* 0x040fe2000000001c */
[C---:B------:R-:W-:Y:S01]  /*1060*/  FFMA R21, R17.reuse, R6, R31 ;  /* 0x0000000611157223 */ /* 0x040fe2000000001f */
[----:B------:R-:W-:Y:S01]  /*1070*/  FFMA R22, R17, R7, R22 ;  /* 0x0000000711167223 */ /* 0x000fe20000000016 */
[C---:B------:R-:W-:Y:S01]  /*1080*/  IADD3 R15, PT, PT, R13.reuse, 0x5c0, RZ ;  /* 0x000005c00d0f7810 */ /* 0x040fe20007ffe0ff */
[----:B------:R-:W0:Y:S01]  /*1090*/  LDS.128 R4, [UR4+0xd0] ;  /* 0x0000d004ff047984 */ /* 0x000e220008000c00 */
[----:B-1----:R-:W-:Y:S01]  /*10a0*/  IADD3 R33, PT, PT, R13, 0x640, RZ ;  /* 0x000006400d217810 */ /* 0x002fe20007ffe0ff */
[C---:B---3--:R-:W-:Y:S01]  /*10b0*/  FFMA R17, R12.reuse, R8, R3 ;  /* 0x000000080c117223 */ /* 0x048fe20000000003 */
[----:B------:R-:W-:-:S03]  /*10c0*/  FFMA R3, R12, R9, R2 ;  /* 0x000000090c037223 */ /* 0x000fc60000000002 */
[----:B----4-:R-:W-:Y:S01]  /*10d0*/  FFMA R17, R16, R9, R17 ;  /* 0x0000000910117223 */ /* 0x010fe20000000011 */
[----:B------:R-:W-:-:S05]  /*10e0*/  IMAD.WIDE.U32 R8, R15, 0x4, R24 ;  /* 0x000000040f087825 */ /* 0x000fca00078e0018 */
[----:B------:R1:W3:Y:S01]  /*10f0*/  LDG.E.CONSTANT R15, desc[UR6][R8.64] ;  /* 0x00000006080f7981 */ /* 0x0002e2000c1e9900 */
[-C--:B------:R-:W-:Y:S01]  /*1100*/  FFMA R2, R12, R10.reuse, R29 ;  /* 0x0000000a0c027223 */ /* 0x080fe2000000001d */
[-C--:B------:R-:W-:Y:S01]  /*1110*/  FFMA R3, R16, R10.reuse, R3 ;  /* 0x0000000a10037223 */ /* 0x080fe20000000003 */
[-C--:B------:R-:W-:Y:S01]  /*1120*/  FFMA R31, R12, R11.reuse, R26 ;  /* 0x0000000b0c1f7223 */ /* 0x080fe2000000001a */
[----:B--2---:R-:W-:Y:S01]  /*1130*/  FFMA R29, R18, R10, R17 ;  /* 0x0000000a121d7223 */ /* 0x004fe20000000011 */
[-C--:B------:R-:W-:Y:S01]  /*1140*/  FFMA R17, R16, R11.reuse, R2 ;  /* 0x0000000b10117223 */ /* 0x080fe20000000002 */
[----:B------:R-:W-:Y:S02]  /*1150*/  FFMA R3, R18, R11, R3 ;  /* 0x0000000b12037223 */ /* 0x000fe40000000003 */
[----:B-1----:R-:W1:Y:S01]  /*1160*/  LDS.128 R8, [UR4+0xe0] ;  /* 0x0000e004ff087984 */ /* 0x002e620008000c00 */
[-C--:B0-----:R-:W-:Y:S01]  /*1170*/  FFMA R2, R16, R4.reuse, R31 ;  /* 0x0000000410027223 */ /* 0x081fe2000000001f */
[----:B------:R-:W-:Y:S01]  /*1180*/  FFMA R17, R18, R4, R17 ;  /* 0x0000000412117223 */ /* 0x000fe20000000011 */
[----:B------:R-:W-:-:S02]  /*1190*/  IADD3 R31, PT, PT, R13, 0x600, RZ ;  /* 0x000006000d1f7810 */ /* 0x000fc40007ffe0ff */
[----:B------:R-:W-:Y:S01]  /*11a0*/  FFMA R4, R18, R5, R2 ;  /* 0x0000000512047223 */ /* 0x000fe20000000002 */
[-C--:B------:R-:W-:Y:S01]  /*11b0*/  FFMA R5, R12, R6.reuse, R27 ;  /* 0x000000060c057223 */ /* 0x080fe2000000001b */
[----:B------:R-:W-:Y:S01]  /*11c0*/  FFMA R27, R14, R6, R29 ;  /* 0x000000060e1b7223 */ /* 0x000fe2000000001d */
[----:B------:R-:W-:-:S04]  /*11d0*/  IMAD.WIDE.U32 R30, R31, 0x4, R24 ;  /* 0x000000041f1e7825 */ /* 0x000fc800078e0018 */
[-C--:B------:R-:W-:Y:S01]  /*11e0*/  FFMA R29, R12, R7.reuse, R23 ;  /* 0x000000070c1d7223 */ /* 0x080fe20000000017 */
[-C--:B------:R-:W-:Y:S01]  /*11f0*/  FFMA R23, R16, R7.reuse, R5 ;  /* 0x0000000710177223 */ /* 0x080fe20000000005 */
[----:B------:R0:W2:Y:S01]  /*1200*/  LDG.E.CONSTANT R2, desc[UR6][R30.64] ;  /* 0x000000061e027981 */ /* 0x0000a2000c1e9900 */
[-C--:B------:R-:W-:Y:S01]  /*1210*/  FFMA R5, R14, R7.reuse, R3 ;  /* 0x000000070e057223 */ /* 0x080fe20000000003 */
[----:B------:R-:W-:Y:S01]  /*1220*/  FFMA R6, R0, R7, R27 ;  /* 0x0000000700067223 */ /* 0x000fe2000000001b */
[----:B------:R-:W-:Y:S01]  /*1230*/  IMAD.WIDE.U32 R26, R33, 0x4, R24 ;  /* 0x00000004211a7825 */ /* 0x000fe200078e0018 */
[----:B------:R-:W-:-:S04]  /*1240*/  IADD3 R33, PT, PT, R13, 0x680, RZ ;  /* 0x000006800d217810 */ /* 0x000fc80007ffe0ff */
[----:B------:R4:W2:Y:S01]  /*1250*/  LDG.E.CONSTANT R3, desc[UR6][R26.64] ;  /* 0x000000061a037981 */ /* 0x0008a2000c1e9900 */
[----:B------:R-:W-:-:S04]  /*1260*/  IMAD.WIDE.U32 R32, R33, 0x4, R24 ;  /* 0x0000000421207825 */ /* 0x000fc800078e0018 */
[CC--:B-1----:R-:W-:Y:S01]  /*1270*/  FFMA R28, R12.reuse, R8.reuse, R21 ;  /* 0x000000080c1c7223 */ /* 0x0c2fe20000000015 */
[-C--:B------:R-:W-:Y:S02]  /*1280*/  FFMA R7, R12, R9.reuse, R22 ;  /* 0x000000090c077223 */ /* 0x080fe40000000016 */
[----:B------:R1:W2:Y:S01]  /*1290*/  LDG.E.CONSTANT R12, desc[UR6][R32.64] ;  /* 0x00000006200c7981 */ /* 0x0002a2000c1e9900 */
[C---:B------:R-:W-:Y:S01]  /*12a0*/  FFMA R29, R16.reuse, R8, R29 ;  /* 0x00000008101d7223 */ /* 0x040fe2000000001d */
[CC--:B0-----:R-:W-:Y:S01]  /*12b0*/  FFMA R31, R16.reuse, R9.reuse, R28 ;  /* 0x00000009101f7223 */ /* 0x0c1fe2000000001c */
[----:B------:R-:W-:Y:S01]  /*12c0*/  FFMA R22, R16, R10, R7 ;  /* 0x0000000a10167223 */ /* 0x000fe20000000007 */
[C---:B------:R-:W-:Y:S01]  /*12d0*/  FFMA R21, R18.reuse, R8, R23 ;  /* 0x0000000812157223 */ /* 0x040fe20000000017 */
[C---:B------:R-:W-:Y:S01]  /*12e0*/  FFMA R16, R18.reuse, R9, R29 ;  /* 0x0000000912107223 */ /* 0x040fe2000000001d */
[C---:B------:R-:W-:Y:S01]  /*12f0*/  FFMA R29, R18.reuse, R10, R31 ;  /* 0x0000000a121d7223 */ /* 0x040fe2000000001f */
[----:B------:R-:W-:Y:S01]  /*1300*/  FFMA R18, R18, R11, R22 ;  /* 0x0000000b12127223 */ /* 0x000fe20000000016 */
[-C--:B------:R-:W-:Y:S01]  /*1310*/  FFMA R22, R0, R8.reuse, R5 ;  /* 0x0000000800167223 */ /* 0x080fe20000000005 */
[C---:B----4-:R-:W-:Y:S01]  /*1320*/  FFMA R27, R14.reuse, R9, R4 ;  /* 0x000000090e1b7223 */ /* 0x050fe20000000004 */
[----:B------:R-:W-:-:S04]  /*1330*/  FFMA R17, R14, R8, R17 ;  /* 0x000000080e117223 */ /* 0x000fc80000000011 */
[----:B------:R-:W-:Y:S01]  /*1340*/  FFMA R17, R0, R9, R17 ;  /* 0x0000000900117223 */ /* 0x000fe20000000011 */
[----:B------:R-:W-:-:S05]  /*1350*/  IADD3 R35, PT, PT, R13, 0x6c0, RZ ;  /* 0x000006c00d237810 */ /* 0x000fca0007ffe0ff */
[----:B------:R-:W-:Y:S01]  /*1360*/  IMAD.WIDE.U32 R34, R35, 0x4, R24 ;  /* 0x0000000423227825 */ /* 0x000fe200078e0018 */
[----:B------:R-:W-:-:S05]  /*1370*/  IADD3 R37, PT, PT, R13, 0x840, RZ ;  /* 0x000008400d257810 */ /* 0x000fca0007ffe0ff */
[----:B------:R-:W-:-:S04]  /*1380*/  IMAD.WIDE.U32 R36, R37, 0x4, R24 ;  /* 0x0000000425247825 */ /* 0x000fc800078e0018 */
[C---:B---3--:R-:W-:Y:S02]  /*1390*/  FFMA R31, R15.reuse, R8, R6 ;  /* 0x000000080f1f7223 */ /* 0x048fe40000000006 */
[----:B------:R-:W0:Y:S01]  /*13a0*/  LDS.128 R4, [UR4+0xf0] ;  /* 0x0000f004ff047984 */ /* 0x000e220008000c00 */
[C---:B------:R-:W-:Y:S01]  /*13b0*/  FFMA R23, R15.reuse, R9, R22 ;  /* 0x000000090f177223 */ /* 0x040fe20000000016 */
[-C--:B------:R-:W-:Y:S01]  /*13c0*/  FFMA R8, R0, R10.reuse, R27 ;  /* 0x0000000a00087223 */ /* 0x080fe2000000001b */
[----:B------:R-:W-:-:S03]  /*13d0*/  FFMA R17, R15, R10, R17 ;  /* 0x0000000a0f117223 */ /* 0x000fc60000000011 */
[----:B------:R-:W-:Y:S01]  /*13e0*/  FFMA R27, R15, R11, R8 ;  /* 0x0000000b0f1b7223 */ /* 0x000fe20000000008 */
[C---:B0-----:R-:W-:Y:S01]  /*13f0*/  FFMA R9, R14.reuse, R4, R21 ;  /* 0x000000040e097223 */ /* 0x041fe20000000015 */
[C---:B-1----:R-:W-:Y:S01]  /*1400*/  FFMA R33, R14.reuse, R5, R16 ;  /* 0x000000050e217223 */ /* 0x042fe20000000010 */
[C---:B------:R-:W-:Y:S01]  /*1410*/  FFMA R29, R14.reuse, R6, R29 ;  /* 0x000000060e1d7223 */ /* 0x040fe2000000001d */
[----:B------:R-:W-:Y:S01]  /*1420*/  FFMA R21, R14, R7, R18 ;  /* 0x000000070e157223 */ /* 0x000fe20000000012 */
[----:B------:R-:W-:Y:S02]  /*1430*/  FFMA R14, R0, R5, R9 ;  /* 0x00000005000e7223 */ /* 0x000fe40000000009 */
[----:B------:R-:W0:Y:S01]  /*1440*/  LDS.128 R8, [UR4+0x100] ;  /* 0x00010004ff087984 */ /* 0x000e220008000c00 */
[----:B--2---:R-:W-:Y:S01]  /*1450*/  FFMA R16, R2, R4, R31 ;  /* 0x0000000402107223 */ /* 0x004fe2000000001f */
[----:B------:R-:W-:Y:S01]  /*1460*/  FFMA R18, R0, R6, R33 ;  /* 0x0000000600127223 */ /* 0x000fe20000000021 */
[----:B------:R-:W-:-:S02]  /*1470*/  IADD3 R33, PT, PT, R13, 0x700, RZ ;  /* 0x000007000d217810 */ /* 0x000fc40007ffe0ff */
[-C--:B------:R-:W-:Y:S01]  /*1480*/  FFMA R31, R3, R5.reuse, R16 ;  /* 0x00000005031f7223 */ /* 0x080fe20000000010 */
[----:B------:R-:W-:Y:S02]  /*1490*/  FFMA R4, R2, R5, R23 ;  /* 0x0000000502047223 */ /* 0x000fe40000000017 */
[----:B------:R-:W-:Y:S01]  /*14a0*/  IMAD.WIDE.U32 R32, R33, 0x4, R24 ;  /* 0x0000000421207825 */ /* 0x000fe200078e0018 */
[----:B------:R1:W2:Y:S03]  /*14b0*/  LDG.E.CONSTANT R23, desc[UR6][R34.64] ;  /* 0x0000000622177981 */ /* 0x0002a6000c1e9900 */
[----:B------:R-:W-:Y:S01]  /*14c0*/  FFMA R28, R12, R6, R31 ;  /* 0x000000060c1c7223 */ /* 0x000fe2000000001f */
[----:B------:R-:W-:Y:S01]  /*14d0*/  IADD3 R31, PT, PT, R13, 0x740, RZ ;  /* 0x000007400d1f7810 */ /* 0x000fe20007ffe0ff */
[----:B------:R3:W4:Y:S04]  /*14e0*/  LDG.E.CONSTANT R22, desc[UR6][R32.64] ;  /* 0x0000000620167981 */ /* 0x000728000c1e9900 */
[----:B------:R-:W-:-:S04]  /*14f0*/  IMAD.WIDE.U32 R30, R31, 0x4, R24 ;  /* 0x000000041f1e7825 */ /* 0x000fc800078e0018 */
[-C--:B------:R-:W-:Y:S01]  /*1500*/  FFMA R5, R15, R6.reuse, R14 ;  /* 0x000000060f057223 */ /* 0x080fe2000000000e */
[-C--:B------:R-:W-:Y:S01]  /*1510*/  FFMA R14, R2, R6.reuse, R17 ;  /* 0x00000006020e7223 */ /* 0x080fe20000000011 */
[----:B------:R-:W-:Y:S01]  /*1520*/  FFMA R17, R3, R6, R4 ;  /* 0x0000000603117223 */ /* 0x000fe20000000004 */
[C---:B-1----:R-:W-:Y:S01]  /*1530*/  IADD3 R35, PT, PT, R13.reuse, 0x780, RZ ;  /* 0x000007800d237810 */ /* 0x042fe20007ffe0ff */
[-C--:B------:R-:W-:Y:S01]  /*1540*/  FFMA R4, R0, R7.reuse, R29 ;  /* 0x0000000700047223 */ /* 0x080fe2000000001d */
[-C--:B------:R-:W-:Y:S01]  /*1550*/  FFMA R27, R2, R7.reuse, R27 ;  /* 0x00000007021b7223 */ /* 0x080fe2000000001b */
[----:B---3--:R-:W-:Y:S01]  /*1560*/  IADD3 R33, PT, PT, R13, 0x7c0, RZ ;  /* 0x000007c00d217810 */ /* 0x008fe20007ffe0ff */
[----:B------:R-:W-:Y:S01]  /*1570*/  FFMA R29, R3, R7, R14 ;  /* 0x00000007031d7223 */ /* 0x000fe2000000000e */
[----:B------:R-:W-:-:S04]  /*1580*/  IMAD.WIDE.U32 R34, R35, 0x4, R24 ;  /* 0x0000000423227825 */ /* 0x000fc800078e0018 */
[-C--:B------:R-:W-:Y:S01]  /*1590*/  FFMA R14, R12, R7.reuse, R17 ;  /* 0x000000070c0e7223 */ /* 0x080fe20000000011 */
[----:B0-----:R-:W-:Y:S02]  /*15a0*/  FFMA R16, R0, R8, R21 ;  /* 0x0000000800107223 */ /* 0x001fe40000000015 */
[----:B------:R-:W3:Y:S01]  /*15b0*/  LDG.E.CONSTANT R21, desc[UR6][R30.64] ;  /* 0x000000061e157981 */ /* 0x000ee2000c1e9900 */
[C---:B------:R-:W-:Y:S01]  /*15c0*/  FFMA R0, R15.reuse, R7, R18 ;  /* 0x000000070f007223 */ /* 0x040fe20000000012 */
[----:B------:R-:W-:Y:S01]  /*15d0*/  FFMA R6, R2, R10, R5 ;  /* 0x0000000a02067223 */ /* 0x000fe20000000005 */
[----:B------:R-:W-:Y:S01]  /*15e0*/  FFMA R17, R15, R8, R4 ;  /* 0x000000080f117223 */ /* 0x000fe20000000004 */
[----:B------:R-:W-:-:S04]  /*15f0*/  IMAD.WIDE.U32 R32, R33, 0x4, R24 ;  /* 0x0000000421207825 */ /* 0x000fc800078e0018 */
[-C--:B------:R-:W-:Y:S01]  /*1600*/  FFMA R10, R2, R11.reuse, R0 ;  /* 0x0000000b020a7223 */ /* 0x080fe20000000000 */
[C---:B------:R-:W-:Y:S01]  /*1610*/  FFMA R11, R3.reuse, R11, R6 ;  /* 0x0000000b030b7223 */ /* 0x040fe20000000006 */
[----:B------:R-:W-:Y:S01]  /*1620*/  FFMA R0, R3, R8, R27 ;  /* 0x0000000803007223 */ /* 0x000fe2000000001b */
[----:B------:R-:W0:Y:S04]  /*1630*/  LDS.128 R4, [UR4+0x110] ;  /* 0x00011004ff047984 */ /* 0x000e280008000c00 */
[----:B------:R-:W3:Y:S01]  /*1640*/  LDG.E.CONSTANT R18, desc[UR6][R34.64] ;  /* 0x0000000622127981 */ /* 0x000ee2000c1e9900 */
[----:B------:R-:W-:-:S03]  /*1650*/  FFMA R27, R12, R9, R0 ;  /* 0x000000090c1b7223 */ /* 0x000fc60000000000 */
[----:B------:R1:W3:Y:S01]  /*1660*/  LDG.E.CONSTANT R0, desc[UR6][R32.64] ;  /* 0x0000000620007981 */ /* 0x0002e2000c1e9900 */
[----:B------:R-:W-:Y:S01]  /*1670*/  FFMA R16, R15, R9, R16 ;  /* 0x000000090f107223 */ /* 0x000fe20000000010 */
[----:B------:R-:W-:Y:S01]  /*1680*/  IADD3 R9, PT, PT, R13, 0x800, RZ ;  /* 0x000008000d097810 */ /* 0x000fe20007ffe0ff */
[----:B------:R-:W-:-:S04]  /*1690*/  FFMA R15, R12, R8, R29 ;  /* 0x000000080c0f7223 */ /* 0x000fc8000000001d */
[----:B------:R-:W-:Y:S01]  /*16a0*/  IMAD.WIDE.U32 R8, R9, 0x4, R24 ;  /* 0x0000000409087825 */ /* 0x000fe200078e0018 */
[----:B-1----:R-:W-:-:S05]  /*16b0*/  IADD3 R33, PT, PT, R13, 0x880, RZ ;  /* 0x000008800d217810 */ /* 0x002fca0007ffe0ff */
[----:B------:R-:W-:-:S04]  /*16c0*/  IMAD.WIDE.U32 R32, R33, 0x4, R24 ;  /* 0x0000000421207825 */ /* 0x000fc800078e0018 */
[C---:B0-----:R-:W-:Y:S01]  /*16d0*/  FFMA R30, R2.reuse, R4, R17 ;  /* 0x00000004021e7223 */ /* 0x041fe20000000011 */
[-C--:B------:R-:W-:Y:S01]  /*16e0*/  FFMA R29, R2, R5.reuse, R16 ;  /* 0x00000005021d7223 */ /* 0x080fe20000000010 */
[----:B------:R-:W3:Y:S04]  /*16f0*/  LDG.E.CONSTANT R17, desc[UR6][R36.64] ;  /* 0x0000000624117981 */ /* 0x000ee8000c1e9900 */
[----:B------:R0:W3:Y:S01]  /*1700*/  LDG.E.CONSTANT R2, desc[UR6][R8.64] ;  /* 0x0000000608027981 */ /* 0x0000e2000c1e9900 */
[C---:B------:R-:W-:Y:S01]  /*1710*/  FFMA R30, R3.reuse, R5, R30 ;  /* 0x00000005031e7223 */ /* 0x040fe2000000001e */
[----:B------:R-:W-:Y:S01]  /*1720*/  FFMA R29, R3, R6, R29 ;  /* 0x00000006031d7223 */ /* 0x000fe2000000001d */
[----:B------:R-:W-:Y:S01]  /*1730*/  IADD3 R35, PT, PT, R13, 0x8c0, RZ ;  /* 0x000008c00d237810 */ /* 0x000fe20007ffe0ff */
[----:B0-----:R-:W-:-:S02]  /*1740*/  FFMA R9, R3, R4, R10 ;  /* 0x0000000403097223 */ /* 0x001fc4000000000a */
[----:B------:R-:W3:Y:S02]  /*1750*/  LDG.E.CONSTANT R3, desc[UR6][R32.64] ;  /* 0x0000000620037981 */ /* 0x000ee4000c1e9900 */
[----:B------:R-:W-:-:S05]  /*1760*/  IMAD.WIDE.U32 R34, R35, 0x4, R24 ;  /* 0x0000000423227825 */ /* 0x000fca00078e0018 */
[----:B------:R-:W3:Y:S01]  /*1770*/  LDG.E.CONSTANT R16, desc[UR6][R34.64] ;  /* 0x0000000622107981 */ /* 0x000ee2000c1e9900 */
[C---:B------:R-:W-:Y:S01]  /*1780*/  FFMA R26, R12.reuse, R4, R11 ;  /* 0x000000040c1a7223 */ /* 0x040fe2000000000b */
[C---:B------:R-:W-:Y:S02]  /*1790*/  FFMA R24, R12.reuse, R5, R9 ;  /* 0x000000050c187223 */ /* 0x040fe40000000009 */
[----:B------:R-:W2:Y:S01]  /*17a0*/  LDS.128 R8, [UR4+0x120] ;  /* 0x00012004ff087984 */ /* 0x000ea20008000c00 */
[C---:B------:R-:W-:Y:S01]  /*17b0*/  FFMA R25, R12.reuse, R6, R30 ;  /* 0x000000060c197223 */ /* 0x040fe2000000001e */
[----:B------:R-:W-:Y:S02]  /*17c0*/  FFMA R30, R12, R7, R29 ;  /* 0x000000070c1e7223 */ /* 0x000fe4000000001d */
[----:B------:R-:W0:Y:S01]  /*17d0*/  LDS.128 R4, [UR4+0x130] ;  /* 0x00013004ff047984 */ /* 0x000e220008000c00 */
[C---:B--2---:R-:W-:Y:S01]  /*17e0*/  FFMA R13, R23.reuse, R8, R28 ;  /* 0x00000008170d7223 */ /* 0x044fe2000000001c */
[C---:B------:R-:W-:Y:S01]  /*17f0*/  FFMA R29, R23.reuse, R9, R14 ;  /* 0x00000009171d7223 */ /* 0x040fe2000000000e */
[----:B------:R-:W-:-:S02]  /*1800*/  FFMA R15, R23, R10, R15 ;  /* 0x0000000a170f7223 */ /* 0x000fc4000000000f */
[C---:B----4-:R-:W-:Y:S01]  /*1810*/  FFMA R8, R22.reuse, R9, R13 ;  /* 0x0000000916087223 */ /* 0x050fe2000000000d */
[CC--:B------:R-:W-:Y:S01]  /*1820*/  FFMA R12, R22.reuse, R10.reuse, R29 ;  /* 0x0000000a160c7223 */ /* 0x0c0fe2000000001d */
[CC--:B------:R-:W-:Y:S01]  /*1830*/  FFMA R9, R23.reuse, R11.reuse, R27 ;  /* 0x0000000b17097223 */ /* 0x0c0fe2000000001b */
[C---:B------:R-:W-:Y:S01]  /*1840*/  FFMA R15, R22.reuse, R11, R15 ;  /* 0x0000000b160f7223 */ /* 0x040fe2000000000f */
[----:B0-----:R-:W-:Y:S01]  /*1850*/  FFMA R31, R23, R7, R24 ;  /* 0x00000007171f7223 */ /* 0x001fe20000000018 */
[C---:B---3--:R-:W-:Y:S01]  /*1860*/  FFMA R29, R21.reuse, R10, R8 ;  /* 0x0000000a151d7223 */ /* 0x048fe20000000008 */
[-C--:B------:R-:W-:Y:S01]  /*1870*/  FFMA R8, R22, R4.reuse, R9 ;  /* 0x0000000416087223 */ /* 0x080fe20000000009 */
[C---:B------:R-:W-:Y:S01]  /*1880*/  FFMA R27, R21.reuse, R11, R12 ;  /* 0x0000000b151b7223 */ /* 0x040fe2000000000c */
[C---:B------:R-:W-:Y:S02]  /*1890*/  FFMA R9, R21.reuse, R4, R15 ;  /* 0x0000000415097223 */ /* 0x040fe4000000000f */
[----:B------:R-:W0:Y:S01]  /*18a0*/  LDS.128 R12, [UR4+0x140] ;  /* 0x00014004ff0c7984 */ /* 0x000e220008000c00 */
[----:B------:R-:W-:Y:S01]  /*18b0*/  FFMA R11, R21, R5, R8 ;  /* 0x00000005150b7223 */ /* 0x000fe20000000008 */
[-C--:B------:R-:W-:Y:S01]  /*18c0*/  FFMA R5, R23, R6.reuse, R26 ;  /* 0x0000000617057223 */ /* 0x080fe2000000001a */
[----:B------:R-:W-:-:S03]  /*18d0*/  FFMA R29, R18, R6, R29 ;  /* 0x00000006121d7223 */ /* 0x000fc6000000001d */
[-C--:B------:R-:W-:Y:S01]  /*18e0*/  FFMA R8, R22, R7.reuse, R5 ;  /* 0x0000000716087223 */ /* 0x080fe20000000005 */
[-C--:B------:R-:W-:Y:S01]  /*18f0*/  FFMA R27, R18, R7.reuse, R27 ;  /* 0x00000007121b7223 */ /* 0x080fe2000000001b */
[----:B------:R-:W-:Y:S02]  /*1900*/  FFMA R29, R0, R7, R29 ;  /* 0x00000007001d7223 */ /* 0x000fe4000000001d */
[----:B------:R-:W1:Y:S01]  /*1910*/  LDS.128 R4, [UR4+0x150] ;  /* 0x00015004ff047984 */ /* 0x000e620008000c00 */
[CC--:B0-----:R-:W-:Y:S01]  /*1920*/  FFMA R25, R23.reuse, R12.reuse, R25 ;  /* 0x0000000c17197223 */ /* 0x0c1fe20000000019 */
[-C--:B------:R-:W-:Y:S01]  /*1930*/  FFMA R23, R23, R13.reuse, R30 ;  /* 0x0000000d17177223 */ /* 0x080fe2000000001e */
[-C--:B------:R-:W-:Y:S01]  /*1940*/  FFMA R9, R18, R12.reuse, R9 ;  /* 0x0000000c12097223 */ /* 0x080fe20000000009 */
[-C--:B------:R-:W-:Y:S01]  /*1950*/  FFMA R10, R22, R12.reuse, R31 ;  /* 0x0000000c160a7223 */ /* 0x080fe2000000001f */
[----:B------:R-:W-:Y:S01]  /*1960*/  FFMA R27, R0, R12, R27 ;  /* 0x0000000c001b7223 */ /* 0x000fe2000000001b */
[----:B------:R-:W-:Y:S01]  /*1970*/  FFMA R24, R22, R14, R23 ;  /* 0x0000000e16187223 */ /* 0x000fe20000000017 */
[-C--:B------:R-:W-:Y:S01]  /*1980*/  FFMA R11, R18, R13.reuse, R11 ;  /* 0x0000000d120b7223 */ /* 0x080fe2000000000b */
[----:B------:R-:W-:Y:S01]  /*1990*/  FFMA R23, R21, R12, R8 ;  /* 0x0000000c15177223 */ /* 0x000fe20000000008 */
[-C--:B------:R-:W-:Y:S01]  /*19a0*/  FFMA R25, R22, R13.reuse, R25 ;  /* 0x0000000d16197223 */ /* 0x080fe20000000019 */
[----:B------:R-:W-:Y:S01]  /*19b0*/  SHF.L.U32 R8, R19, 0x2, RZ ;  /* 0x0000000213087819 */ /* 0x000fe200000006ff */
[-C--:B------:R-:W-:Y:S01]  /*19c0*/  FFMA R9, R0, R13.reuse, R9 ;  /* 0x0000000d00097223 */ /* 0x080fe20000000009 */
[-C--:B------:R-:W-:Y:S01]  /*19d0*/  FFMA R22, R21, R13.reuse, R10 ;  /* 0x0000000d15167223 */ /* 0x080fe2000000000a */
[----:B------:R-:W-:Y:S01]  /*19e0*/  FFMA R30, R2, R13, R27 ;  /* 0x0000000d021e7223 */ /* 0x000fe2000000001b */
[----:B------:R-:W-:Y:S01]  /*19f0*/  FFMA R13, R0, R14, R11 ;  /* 0x0000000e000d7223 */ /* 0x000fe2000000000b */
[C---:B------:R-:W-:Y:S01]  /*1a00*/  FFMA R12, R2.reuse, R12, R29 ;  /* 0x0000000c020c7223 */ /* 0x040fe2000000001d */
[----:B------:R-:W-:Y:S01]  /*1a10*/  LOP3.LUT R19, R19, 0x6, RZ, 0xc0, !PT ;  /* 0x0000000613137812 */ /* 0x000fe200078ec0ff */
[CC--:B------:R-:W-:Y:S01]  /*1a20*/  FFMA R25, R21.reuse, R14.reuse, R25 ;  /* 0x0000000e15197223 */ /* 0x0c0fe20000000019 */
[----:B------:R-:W-:Y:S01]  /*1a30*/  FFMA R26, R2, R14, R9 ;  /* 0x0000000e021a7223 */ /* 0x000fe20000000009 */
[----:B------:R-:W-:Y:S01]  /*1a40*/  LOP3.LUT R14, R8, 0x4, RZ, 0xc0, !PT ;  /* 0x00000004080e7812 */ /* 0x000fe200078ec0ff */
[-C--:B------:R-:W-:Y:S01]  /*1a50*/  FFMA R28, R2, R15.reuse, R13 ;  /* 0x0000000f021c7223 */ /* 0x080fe2000000000d */
[----:B------:R-:W0:Y:S01]  /*1a60*/  LDS.128 R8, [UR4+0x160] ;  /* 0x00016004ff087984 */ /* 0x000e220008000c00 */
[----:B------:R-:W-:Y:S01]  /*1a70*/  FFMA R24, R21, R15, R24 ;  /* 0x0000000f15187223 */ /* 0x000fe20000000018 */
[-C--:B-1----:R-:W-:Y:S01]  /*1a80*/  FFMA R13, R18, R4.reuse, R23 ;  /* 0x00000004120d7223 */ /* 0x082fe20000000017 */
[----:B------:R-:W-:Y:S01]  /*1a90*/  FFMA R12, R17, R4, R12 ;  /* 0x00000004110c7223 */ /* 0x000fe2000000000c */
[----:B------:R-:W-:-:S02]  /*1aa0*/  IMAD R21, R20, 0x7, R19 ;  /* 0x0000000714157824 */ /* 0x000fc400078e0213 */
[-C--:B------:R-:W-:Y:S01]  /*1ab0*/  FFMA R23, R18, R5.reuse, R22 ;  /* 0x0000000512177223 */ /* 0x080fe20000000016 */
[-C--:B------:R-:W-:Y:S01]  /*1ac0*/  FFMA R27, R0, R5.reuse, R13 ;  /* 0x00000005001b7223 */ /* 0x080fe2000000000d */
[-C--:B------:R-:W-:Y:S01]  /*1ad0*/  FFMA R30, R17, R5.reuse, R30 ;  /* 0x00000005111e7223 */ /* 0x080fe2000000001e */
[----:B------:R-:W-:Y:S01]  /*1ae0*/  IMAD R20, R21, 0x7, R14 ;  /* 0x0000000715147824 */ /* 0x000fe200078e020e */
[----:B------:R-:W-:Y:S01]  /*1af0*/  ISETP.NE.AND P1, PT, R14, RZ, PT ;  /* 0x000000ff0e00720c */ /* 0x000fe20003f25270 */
[----:B------:R-:W-:Y:S02]  /*1b00*/  FFMA R5, R3, R5, R12 ;  /* 0x0000000503057223 */ /* 0x000fe4000000000c */
[----:B------:R-:W1:Y:S01]  /*1b10*/  LDS.128 R12, [UR4+0x170] ;  /* 0x00017004ff0c7984 */ /* 0x000e620008000c00 */
[CC--:B------:R-:W-:Y:S01]  /*1b20*/  FFMA R25, R18.reuse, R6.reuse, R25 ;  /* 0x0000000612197223 */ /* 0x0c0fe20000000019 */
[----:B------:R-:W-:Y:S01]  /*1b30*/  FFMA R21, R18, R7, R24 ;  /* 0x0000000712157223 */ /* 0x000fe20000000018 */
[-C--:B------:R-:W-:Y:S01]  /*1b40*/  FFMA R18, R2, R6.reuse, R27 ;  /* 0x0000000602127223 */ /* 0x080fe2000000001b */
[-C--:B------:R-:W-:Y:S01]  /*1b50*/  FFMA R23, R0, R6.reuse, R23 ;  /* 0x0000000600177223 */ /* 0x080fe20000000017 */
[-C--:B------:R-:W-:Y:S01]  /*1b60*/  FFMA R26, R17, R6.reuse, R26 ;  /* 0x00000006111a7223 */ /* 0x080fe2000000001a */
[-C--:B------:R-:W-:Y:S01]  /*1b70*/  FFMA R27, R3, R6.reuse, R30 ;  /* 0x00000006031b7223 */ /* 0x080fe2000000001e */
[----:B------:R-:W-:-:S02]  /*1b80*/  FFMA R6, R16, R6, R5 ;  /* 0x0000000610067223 */ /* 0x000fc40000000005 */
[----:B------:R-:W2:Y:S01]  /*1b90*/  LDC.64 R4, c[0x0][0x390] ;  /* 0x0000e400ff047b82 */ /* 0x000ea20000000a00 */
[-C--:B------:R-:W-:Y:S01]  /*1ba0*/  FFMA R25, R0, R7.reuse, R25 ;  /* 0x0000000700197223 */ /* 0x080fe20000000019 */
[C---:B------:R-:W-:Y:S02]  /*1bb0*/  ISETP.NE.AND P2, PT, R19.reuse, 0x6, PT ;  /* 0x000000061300780c */ /* 0x040fe40003f45270 */
[----:B------:R-:W-:Y:S01]  /*1bc0*/  ISETP.EQ.OR P0, PT, R19, 0x6, P1 ;  /* 0x000000061300780c */ /* 0x000fe20000f02670 */
[-C--:B------:R-:W-:Y:S01]  /*1bd0*/  FFMA R19, R3, R7.reuse, R26 ;  /* 0x0000000703137223 */ /* 0x080fe2000000001a */
[-C--:B------:R-:W-:Y:S01]  /*1be0*/  FFMA R28, R17, R7.reuse, R28 ;  /* 0x00000007111c7223 */ /* 0x080fe2000000001c */
[-C--:B------:R-:W-:Y:S01]  /*1bf0*/  FFMA R27, R16, R7.reuse, R27 ;  /* 0x00000007101b7223 */ /* 0x080fe2000000001b */
[-C--:B0-----:R-:W-:Y:S01]  /*1c00*/  FFMA R24, R0, R8.reuse, R21 ;  /* 0x0000000800187223 */ /* 0x081fe20000000015 */
[C---:B------:R-:W-:Y:S01]  /*1c10*/  FFMA R0, R2.reuse, R7, R23 ;  /* 0x0000000702007223 */ /* 0x040fe20000000017 */
[----:B------:R-:W-:-:S02]  /*1c20*/  FFMA R22, R2, R8, R25 ;  /* 0x0000000802167223 */ /* 0x000fc40000000019 */
[----:B------:R-:W-:Y:S01]  /*1c30*/  FFMA R2, R2, R9, R24 ;  /* 0x0000000902027223 */ /* 0x000fe20000000018 */
[----:B--2---:R-:W-:-:S04]  /*1c40*/  IMAD.WIDE.U32 R4, R20, 0x4, R4 ;  /* 0x0000000414047825 */ /* 0x004fc800078e0004 */
[C---:B------:R-:W-:Y:S01]  /*1c50*/  FFMA R10, R17.reuse, R10, R18 ;  /* 0x0000000a110a7223 */ /* 0x040fe20000000012 */
[----:B------:R-:W-:Y:S01]  /*1c60*/  FFMA R0, R17, R11, R0 ;  /* 0x0000000b11007223 */ /* 0x000fe20000000000 */
[CC--:B------:R-:W-:Y:S01]  /*1c70*/  FFMA R19, R16.reuse, R8.reuse, R19 ;  /* 0x0000000810137223 */ /* 0x0c0fe20000000013 */
[----:B------:R-:W-:Y:S01]  /*1c80*/  FFMA R28, R3, R8, R28 ;  /* 0x00000008031c7223 */ /* 0x000fe2000000001c */
[----:B------:R0:W-:Y:S01]  /*1c90*/  REDG.E.ADD.F32.FTZ.RN.STRONG.GPU desc[UR6][R4.64], R6 ;  /* 0x00000006040079a6 */ /* 0x0001e2000c12f306 */
[CC--:B-1----:R-:W-:Y:S01]  /*1ca0*/  FFMA R22, R17.reuse, R12.reuse, R22 ;  /* 0x0000000c11167223 */ /* 0x0c2fe20000000016 */
[----:B------:R-:W-:Y:S01]  /*1cb0*/  FFMA R17, R17, R13, R2 ;  /* 0x0000000d11117223 */ /* 0x000fe20000000002 */
[C---:B------:R-:W-:Y:S01]  /*1cc0*/  FFMA R11, R3.reuse, R11, R10 ;  /* 0x0000000b030b7223 */ /* 0x040fe2000000000a */
[----:B------:R0:W-:Y:S01]  /*1cd0*/  REDG.E.ADD.F32.FTZ.RN.STRONG.GPU desc[UR6][R4.64+0x4], R27 ;  /* 0x0000041b040079a6 */ /* 0x0001e2000c12f306 */
[C---:B------:R-:W-:Y:S01]  /*1ce0*/  FFMA R0, R3.reuse, R12, R0 ;  /* 0x0000000c03007223 */ /* 0x040fe20000000000 */
[C---:B------:R-:W-:Y:S01]  /*1cf0*/  FFMA R7, R3.reuse, R13, R22 ;  /* 0x0000000d03077223 */ /* 0x040fe20000000016 */
[----:B------:R-:W-:Y:S01]  /*1d00*/  FFMA R2, R3, R14, R17 ;  /* 0x0000000e03027223 */ /* 0x000fe20000000011 */
[----:B------:R0:W-:Y:S01]  /*1d10*/  REDG.E.ADD.F32.FTZ.RN.STRONG.GPU desc[UR6][R4.64+0x8], R19 ;  /* 0x00000813040079a6 */ /* 0x0001e2000c12f306 */
[C---:B------:R-:W-:Y:S01]  /*1d20*/  FFMA R9, R16.reuse, R9, R28 ;  /* 0x0000000910097223 */ /* 0x040fe2000000001c */
[C---:B------:R-:W-:Y:S01]  /*1d30*/  FFMA R11, R16.reuse, R12, R11 ;  /* 0x0000000c100b7223 */ /* 0x040fe2000000000b */
[C---:B------:R-:W-:Y:S01]  /*1d40*/  FFMA R13, R16.reuse, R13, R0 ;  /* 0x0000000d100d7223 */ /* 0x040fe20000000000 */
[C---:B------:R-:W-:Y:S01]  /*1d50*/  FFMA R7, R16.reuse, R14, R7 ;  /* 0x0000000e10077223 */ /* 0x040fe20000000007 */
[----:B------:R-:W-:Y:S01]  /*1d60*/  FFMA R15, R16, R15, R2 ;  /* 0x0000000f100f7223 */ /* 0x000fe20000000002 */
[----:B------:R-:W-:Y:S06]  /*1d70*/  @P1 BRA `(.L_x_3) ;  /* 0x0000000000041947 */ /* 0x000fec0003800000 */
[----:B------:R1:W-:Y:S02]  /*1d80*/  REDG.E.ADD.F32.FTZ.RN.STRONG.GPU desc[UR6][R4.64+0xc], R9 ;  /* 0x00000c09040079a6 */ /* 0x0003e4000c12f306 */
.L_x_3:
[----:B------:R-:W-:Y:S05]  /*1d90*/  @!P2 BRA `(.L_x_4) ;  /* 0x00000000000ca947 */ /* 0x000fea0003800000 */
[----:B------:R2:W-:Y:S04]  /*1da0*/  REDG.E.ADD.F32.FTZ.RN.STRONG.GPU desc[UR6][R4.64+0x1c], R11 ;  /* 0x00001c0b040079a6 */ /* 0x0005e8000c12f306 */
[----:B------:R2:W-:Y:S04]  /*1db0*/  REDG.E.ADD.F32.FTZ.RN.STRONG.GPU desc[UR6][R4.64+0x20], R13 ;  /* 0x0000200d040079a6 */ /* 0x0005e8000c12f306 */
[----:B------:R2:W-:Y:S02]  /*1dc0*/  REDG.E.ADD.F32.FTZ.RN.STRONG.GPU desc[UR6][R4.64+0x24], R7 ;  /* 0x00002407040079a6 */ /* 0x0005e4000c12f306 */
.L_x_4:
[----:B------:R-:W-:Y:S05]  /*1dd0*/  @P0 EXIT ;  /* 0x000000000000094d */ /* 0x000fea0003800000 */
[----:B------:R-:W-:Y:S01]  /*1de0*/  REDG.E.ADD.F32.FTZ.RN.STRONG.GPU desc[UR6][R4.64+0x28], R15 ;  /* 0x0000280f040079a6 */ /* 0x000fe2000c12f306 */
[----:B------:R-:W-:Y:S05]  /*1df0*/  EXIT ;  /* 0x000000000000794d */ /* 0x000fea0003800000 */
.L_x_5:
[----:B------:R-:W-:-:S00]  /*1e00*/  BRA `(.L_x_5) ;  /* 0xfffffffc00fc7947 */ /* 0x000fc0000383ffff */
[----:B------:R-:W-:-:S00]  /*1e10*/  NOP ;  /* 0x0000000000007918 */ /* 0x000fc00000000000 */
        /* <DEDUP_REMOVED lines=14> */
.L_x_18:


//--------------------- .text._Z9transformPfS_    --------------------------
	.section	.text._Z9transformPfS_,"ax",@progbits
	.align	128
        .global         _Z9transformPfS_
        .type           _Z9transformPfS_,@function
        .size           _Z9transformPfS_,(.L_x_19 - _Z9transformPfS_)
        .other          _Z9transformPfS_,@"STO_CUDA_ENTRY STV_DEFAULT"
_Z9transformPfS_:
.text._Z9transformPfS_:
[----:B------:R-:W-:Y:S01]  /*0000*/  LDC R1, c[0x0][0x37c] ;  /* 0x0000df00ff017b82 */ /* 0x000fe20000000800 */
[----:B------:R-:W0:Y:S07]  /*0010*/  S2R R0, SR_TID.X ;  /* 0x0000000000007919 */ /* 0x000e2e0000002100 */
[----:B------:R-:W0:Y:S08]  /*0020*/  S2UR UR4, SR_CTAID.X ;  /* 0x00000000000479c3 */ /* 0x000e300000002500 */
[----:B------:R-:W0:Y:S02]  /*0030*/  LDC R3, c[0x0][0x360] ;  /* 0x0000d800ff037b82 */ /* 0x000e240000000800 */
[----:B0-----:R-:W-:-:S05]  /*0040*/  IMAD R0, R3, UR4, R0 ;  /* 0x0000000403007c24 */ /* 0x001fca000f8e0200 */
[----:B------:R-:W-:-:S13]  /*0050*/  ISETP.GT.U32.AND P0, PT, R0, 0x125f, PT ;  /* 0x0000125f0000780c */ /* 0x000fda0003f04070 */
[----:B------:R-:W-:Y:S05]  /*0060*/  @P0 EXIT ;  /* 0x000000000000094d */ /* 0x000fea0003800000 */
[----:B------:R-:W0:Y:S01]  /*0070*/  LDCU UR4, c[0x0][0x370] ;  /* 0x00006e00ff0477ac */ /* 0x000e220008000800 */
[----:B------:R-:W1:Y:S01]  /*0080*/  LDCU.64 UR6, c[0x0][0x358] ;  /* 0x00006b00ff0677ac */ /* 0x000e620008000a00 */
[----:B0-----:R-:W-:-:S07]  /*0090*/  IMAD R3, R3, UR4, RZ ;  /* 0x0000000403037c24 */ /* 0x001fce000f8e02ff */
.L_x_12:
[----:B------:R-:W-:Y:S01]  /*00a0*/  LOP3.LUT R6, R0, 0xffff, RZ, 0xc0, !PT ;  /* 0x0000ffff00067812 */ /* 0x000fe200078ec0ff */
[----:B0-----:R-:W0:Y:S04]  /*00b0*/  LDC.64 R4, c[0x0][0x380] ;  /* 0x0000e000ff047b82 */ /* 0x001e280000000a00 */
[----:B------:R-:W-:-:S05]  /*00c0*/  IMAD R6, R6, 0x4e5f, RZ ;  /* 0x00004e5f06067824 */ /* 0x000fca00078e02ff */
[----:B------:R-:W-:-:S05]  /*00d0*/  SHF.R.U32.HI R6, RZ, 0x10, R6 ;  /* 0x00000010ff067819 */ /* 0x000fca0000011606 */
[----:B------:R-:W-:-:S05]  /*00e0*/  IMAD.MOV R7, RZ, RZ, -R6 ;  /* 0x000000ffff077224 */ /* 0x000fca00078e0a06 */
[----:B------:R-:W-:-:S05]  /*00f0*/  PRMT R7, R7, 0x7710, RZ ;  /* 0x0000771007077816 */ /* 0x000fca00000000ff */
[----:B------:R-:W-:Y:S02]  /*0100*/  IMAD.IADD R7, R7, 0x1, R0 ;  /* 0x0000000107077824 */ /* 0x000fe400078e0200 */
[----:B0-----:R-:W-:-:S03]  /*0110*/  IMAD.WIDE.U32 R4, R0, 0x4, R4 ;  /* 0x0000000400047825 */ /* 0x001fc600078e0004 */
[----:B------:R-:W-:Y:S02]  /*0120*/  LOP3.LUT R7, R7, 0xffff, RZ, 0xc0, !PT ;  /* 0x0000ffff07077812 */ /* 0x000fe400078ec0ff */
[----:B-1---5:R0:W5:Y:S01]  /*0130*/  LDG.E R2, desc[UR6][R4.64] ;  /* 0x0000000604027981 */ /* 0x022162000c1e1900 */
[----:B------:R-:W-:Y:S01]  /*0140*/  BSSY.RECONVERGENT B0, `(.L_x_6) ;  /* 0x0000039000007945 */ /* 0x000fe20003800200 */
[----:B------:R-:W-:-:S04]  /*0150*/  LEA.HI R6, R7, R6, RZ, 0x1f ;  /* 0x0000000607067211 */ /* 0x000fc800078ff8ff */
[----:B------:R-:W-:-:S04]  /*0160*/  LOP3.LUT R6, R6, 0xffff, RZ, 0xc0, !PT ;  /* 0x0000ffff06067812 */ /* 0x000fc800078ec0ff */
[----:B------:R-:W-:-:S04]  /*0170*/  SHF.R.U32.HI R6, RZ, 0x5, R6 ;  /* 0x00000005ff067819 */ /* 0x000fc80000011606 */
[----:B------:R-:W-:-:S05]  /*0180*/  PRMT R9, R6, 0x9910, RZ ;  /* 0x0000991006097816 */ /* 0x000fca00000000ff */
[----:B0-----:R-:W-:-:S04]  /*0190*/  IMAD R4, R9, 0x31, RZ ;  /* 0x0000003109047824 */ /* 0x001fc800078e02ff */
[----:B------:R-:W-:-:S05]  /*01a0*/  IMAD.MOV R4, RZ, RZ, -R4 ;  /* 0x000000ffff047224 */ /* 0x000fca00078e0a04 */
[----:B------:R-:W-:-:S05]  /*01b0*/  PRMT R5, R4, 0x7710, RZ ;  /* 0x0000771004057816 */ /* 0x000fca00000000ff */
[--C-:B------:R-:W-:Y:S02]  /*01c0*/  IMAD.IADD R4, R5, 0x1, R0.reuse ;  /* 0x0000000105047824 */ /* 0x100fe400078e0200 */
[----:B------:R-:W-:-:S03]  /*01d0*/  IMAD.IADD R0, R3, 0x1, R0 ;  /* 0x0000000103007824 */ /* 0x000fc600078e0200 */
[----:B------:R-:W-:Y:S02]  /*01e0*/  PRMT R5, R4, 0x9910, RZ ;  /* 0x0000991004057816 */ /* 0x000fe400000000ff */
[----:B------:R-:W-:-:S03]  /*01f0*/  ISETP.GE.U32.AND P0, PT, R0, 0x1260, PT ;  /* 0x000012600000780c */ /* 0x000fc60003f06070 */
[----:B------:R-:W-:-:S05]  /*0200*/  IMAD R5, R5, 0x25, RZ ;  /* 0x0000002505057824 */ /* 0x000fca00078e02ff */
[----:B------:R-:W-:-:S04]  /*0210*/  LOP3.LUT R5, R5, 0xffff, RZ, 0xc0, !PT ;  /* 0x0000ffff05057812 */ /* 0x000fc800078ec0ff */
[----:B------:R-:W-:-:S04]  /*0220*/  SHF.R.U32.HI R5, RZ, 0x8, R5 ;  /* 0x00000008ff057819 */ /* 0x000fc80000011605 */
[C---:B------:R-:W-:Y:S02]  /*0230*/  PRMT R6, R5.reuse, 0x9910, RZ ;  /* 0x0000991005067816 */ /* 0x040fe400000000ff */
[----:B------:R-:W-:-:S03]  /*0240*/  IADD3 R5, PT, PT, R5, 0x1, RZ ;  /* 0x0000000105057810 */ /* 0x000fc60007ffe0ff */
[----:B------:R-:W-:Y:S01]  /*0250*/  IMAD R6, R6, 0x7, RZ ;  /* 0x0000000706067824 */ /* 0x000fe200078e02ff */
[----:B------:R-:W-:-:S03]  /*0260*/  LOP3.LUT R13, R5, 0xff, RZ, 0xc0, !PT ;  /* 0x000000ff050d7812 */ /* 0x000fc600078ec0ff */
[----:B------:R-:W-:-:S05]  /*0270*/  IMAD.MOV R6, RZ, RZ, -R6 ;  /* 0x000000ffff067224 */ /* 0x000fca00078e0a06 */
[----:B------:R-:W-:-:S05]  /*0280*/  PRMT R7, R6, 0x7710, RZ ;  /* 0x0000771006077816 */ /* 0x000fca00000000ff */
[C---:B------:R-:W-:Y:S01]  /*0290*/  IMAD.IADD R6, R4.reuse, 0x1, R7 ;  /* 0x0000000104067824 */ /* 0x040fe200078e0207 */
[----:B------:R-:W-:-:S04]  /*02a0*/  LOP3.LUT R7, R4, 0xffff, RZ, 0xc0, !PT ;  /* 0x0000ffff04077812 */ /* 0x000fc800078ec0ff */
[----:B------:R-:W-:Y:S01]  /*02b0*/  LOP3.LUT R6, R6, 0xff, RZ, 0xc0, !PT ;  /* 0x000000ff06067812 */ /* 0x000fe200078ec0ff */
[----:B------:R-:W-:-:S04]  /*02c0*/  IMAD.HI.U32 R8, R7, 0x24924925, RZ ;  /* 0x2492492507087827 */ /* 0x000fc800078e00ff */
[----:B------:R-:W-:Y:S02]  /*02d0*/  VIADD R4, R6, 0x1 ;  /* 0x0000000106047836 */ /* 0x000fe40000000000 */
[----:B------:R-:W-:Y:S02]  /*02e0*/  IMAD R7, R9, 0xc0, RZ ;  /* 0x000000c009077824 */ /* 0x000fe400078e02ff */
[----:B------:R-:W-:Y:S01]  /*02f0*/  IMAD R8, R8, 0x6, RZ ;  /* 0x0000000608087824 */ /* 0x000fe200078e02ff */
[----:B------:R-:W-:Y:S02]  /*0300*/  SHF.R.U32.HI R15, RZ, 0x2, R4 ;  /* 0x00000002ff0f7819 */ /* 0x000fe40000011604 */
[----:B------:R-:W-:Y:S02]  /*0310*/  LOP3.LUT R7, R7, 0xffff, RZ, 0xc0, !PT ;  /* 0x0000ffff07077812 */ /* 0x000fe400078ec0ff */
[----:B------:R-:W-:Y:S01]  /*0320*/  LOP3.LUT R16, R4, 0xc, RZ, 0xc0, !PT ;  /* 0x0000000c04107812 */ /* 0x000fe200078ec0ff */
[----:B------:R-:W-:-:S05]  /*0330*/  IMAD R8, R15, 0x14, R8 ;  /* 0x000000140f087824 */ /* 0x000fca00078e0208 */
[----:B------:R-:W-:Y:S02]  /*0340*/  IADD3 R14, PT, PT, R6, R8, R7 ;  /* 0x00000008060e7210 */ /* 0x000fe40007ffe007 */
[----:B------:R-:W-:-:S07]  /*0350*/  SHF.R.U32.HI R7, RZ, 0x1, R13 ;  /* 0x00000001ff077819 */ /* 0x000fce000001160d */
.L_x_11:
[----:B0-----:R-:W-:-:S04]  /*0360*/  LEA R4, R7, 0x4, 0x1 ;  /* 0x0000000407047811 */ /* 0x001fc800078e08ff */
[----:B------:R-:W-:-:S13]  /*0370*/  ISETP.GT.U32.AND P1, PT, R4, R13, PT ;  /* 0x0000000d0400720c */ /* 0x000fda0003f24070 */
[----:B-1----:R-:W-:Y:S05]  /*0380*/  @!P1 BRA `(.L_x_7) ;  /* 0x0000000000509947 */ /* 0x002fea0003800000 */
[----:B------:R-:W0:Y:S01]  /*0390*/  LDC.64 R4, c[0x0][0x388] ;  /* 0x0000e200ff047b82 */ /* 0x000e220000000a00 */
[----:B------:R-:W-:Y:S01]  /*03a0*/  BSSY.RECONVERGENT B1, `(.L_x_8) ;  /* 0x000000f000017945 */ /* 0x000fe20003800200 */
[----:B------:R-:W-:Y:S02]  /*03b0*/  IMAD R10, R7, 0x24, R14 ;  /* 0x00000024070a7824 */ /* 0x000fe400078e020e */
[----:B------:R-:W-:Y:S02]  /*03c0*/  IMAD.MOV.U32 R11, RZ, RZ, R16 ;  /* 0x000000ffff0b7224 */ /* 0x000fe400078e0010 */
[----:B------:R-:W-:-:S07]  /*03d0*/  IMAD.MOV.U32 R12, RZ, RZ, R15 ;  /* 0x000000ffff0c7224 */ /* 0x000fce00078e000f */
.L_x_10:
[----:B-1----:R-:W-:-:S05]  /*03e0*/  VIADD R9, R11, 0x5 ;  /* 0x000000050b097836 */ /* 0x002fca0000000000 */
[----:B------:R-:W-:-:S13]  /*03f0*/  ISETP.GT.U32.AND P1, PT, R9, R6, PT ;  /* 0x000000060900720c */ /* 0x000fda0003f24070 */
[----:B------:R-:W-:Y:S05]  /*0400*/  @!P1 BRA `(.L_x_9) ;  /* 0x0000000000209947 */ /* 0x000fea0003800000 */
[----:B------:R-:W-:Y:S01]  /*0410*/  VIADD R9, R10, 0x7 ;  /* 0x000000070a097836 */ /* 0x000fe20000000000 */
[C---:B------:R-:W-:Y:S01]  /*0420*/  ISETP.GT.AND P1, PT, R12.reuse, RZ, PT ;  /* 0x000000ff0c00720c */ /* 0x040fe20003f24270 */
[----:B------:R-:W-:Y:S01]  /*0430*/  VIADD R12, R12, 0xffffffff ;  /* 0xffffffff0c0c7836 */ /* 0x000fe20000000000 */
[----:B------:R-:W-:Y:S01]  /*0440*/  IADD3 R11, PT, PT, R11, -0x4, RZ ;  /* 0xfffffffc0b0b7810 */ /* 0x000fe20007ffe0ff */
[----:B0-----:R-:W-:-:S04]  /*0450*/  IMAD.WIDE.U32 R8, R9, 0x4, R4 ;  /* 0x0000000409087825 */ /* 0x001fc800078e0004 */
[----:B------:R-:W-:Y:S01]  /*0460*/  VIADD R10, R10, 0xffffffec ;  /* 0xffffffec0a0a7836 */ /* 0x000fe20000000000 */
[----:B-----5:R1:W-:Y:S05]  /*0470*/  STG.E desc[UR6][R8.64], R2 ;  /* 0x0000000208007986 */ /* 0x0203ea000c101906 */
[----:B------:R-:W-:Y:S05]  /*0480*/  @P1 BRA `(.L_x_10) ;  /* 0xfffffffc00d41947 */ /* 0x000fea000383ffff */
.L_x_9:
[----:B------:R-:W-:Y:S05]  /*0490*/  BSYNC.RECONVERGENT B1 ;  /* 0x0000000000017941 */ /* 0x000fea0003800200 */
.L_x_8:
[C---:B------:R-:W-:Y:S01]  /*04a0*/  ISETP.GT.AND P1, PT, R7.reuse, RZ, PT ;  /* 0x000000ff0700720c */ /* 0x040fe20003f24270 */
[----:B------:R-:W-:-:S12]  /*04b0*/  VIADD R7, R7, 0xffffffff ;  /* 0xffffffff07077836 */ /* 0x000fd80000000000 */
[----:B------:R-:W-:Y:S05]  /*04c0*/  @P1 BRA `(.L_x_11) ;  /* 0xfffffffc00a41947 */ /* 0x000fea000383ffff */
.L_x_7:
[----:B------:R-:W-:Y:S05]  /*04d0*/  BSYNC.RECONVERGENT B0 ;  /* 0x0000000000007941 */ /* 0x000fea0003800200 */
.L_x_6:
[----:B------:R-:W-:Y:S05]  /*04e0*/  @!P0 BRA `(.L_x_12) ;  /* 0xfffffff800ec8947 */ /* 0x000fea000383ffff */
[----:B------:R-:W-:Y:S05]  /*04f0*/  EXIT ;  /* 0x000000000000794d */ /* 0x000fea0003800000 */
.L_x_13:
        /* <DEDUP_REMOVED lines=16> */
.L_x_19:


//--------------------- .text.default_function_kernel0 --------------------------
	.section	.text.default_function_kernel0,"ax",@progbits
	.align	128
        .global         default_function_kernel0
        .type           default_function_kernel0,@function
        .size           default_function_kernel0,(.L_x_20 - default_function_kernel0)
        .other          default_function_kernel0,@"STO_CUDA_ENTRY STV_DEFAULT"
default_function_kernel0:
.text.default_function_kernel0:
[----:B------:R-:W-:Y:S08]  /*0000*/  LDC R1, c[0x0][0x37c] ;  /* 0x0000df00ff017b82 */ /* 0x000ff00000000800 */
[----:B------:R-:W0:Y:S01]  /*0010*/  S2UR UR9, SR_CTAID.Y ;  /* 0x00000000000979c3 */ /* 0x000e220000002600 */
[----:B------:R-:W-:Y:S01]  /*0020*/  HFMA2 R25, -RZ, RZ, 0, 0 ;  /* 0x00000000ff197431 */ /* 0x000fe200000001ff */
[----:B------:R-:W-:-:S02]  /*0030*/  CS2R R26, SRZ ;  /* 0x00000000001a7805 */ /* 0x000fc4000001ff00 */
[----:B------:R-:W-:Y:S02]  /*0040*/  CS2R R20, SRZ ;  /* 0x0000000000147805 */ /* 0x000fe4000001ff00 */
[----:B------:R-:W-:Y:S01]  /*0050*/  CS2R R22, SRZ ;  /* 0x0000000000167805 */ /* 0x000fe2000001ff00 */
[----:B------:R-:W1:Y:S01]  /*0060*/  LDCU.64 UR12, c[0x0][0x358] ;  /* 0x00006b00ff0c77ac */ /* 0x000e620008000a00 */
[----:B------:R-:W-:-:S05]  /*0070*/  UMOV UR4, URZ ;  /* 0x000000ff00047c82 */ /* 0x000fca0008000000 */
.L_x_16:
[----:B------:R-:W-:-:S05]  /*0080*/  UMOV UR5, URZ ;  /* 0x000000ff00057c82 */ /* 0x000fca0008000000 */
.L_x_15:
[----:B------:R-:W2:Y:S01]  /*0090*/  S2R R3, SR_TID.Z ;  /* 0x0000000000037919 */ /* 0x000ea20000002300 */
[----:B0-----:R-:W-:Y:S01]  /*00a0*/  ULOP3.LUT UP0, URZ, UR5, UR9, URZ, 0xfc, !UPT ;  /* 0x0000000905ff7292 */ /* 0x001fe2000f80fcff */
[----:B------:R-:W-:Y:S01]  /*00b0*/  MOV R0, UR4 ;  /* 0x0000000400007c02 */ /* 0x000fe20008000f00 */
[----:B------:R-:W-:Y:S01]  /*00c0*/  UIADD3 UR6, UPT, UPT, UR9, UR5, URZ ;  /* 0x0000000509067290 */ /* 0x000fe2000fffe0ff */
[----:B------:R-:W0:Y:S03]  /*00d0*/  S2UR UR9, SR_CTAID.Y ;  /* 0x00000000000979c3 */ /* 0x000e260000002600 */
[----:B------:R-:W-:Y:S02]  /*00e0*/  UISETP.LT.U32.AND UP0, UPT, UR6, 0x8, UP0 ;  /* 0x000000080600788c */ /* 0x000fe40008701070 */
[----:B------:R-:W-:Y:S01]  /*00f0*/  MOV R5, UR6 ;  /* 0x0000000600057c02 */ /* 0x000fe20008000f00 */
[----:B------:R-:W-:Y:S01]  /*0100*/  UMOV UR6, URZ ;  /* 0x000000ff00067c82 */ /* 0x000fe20008000000 */
[----:B--2---:R-:W-:-:S05]  /*0110*/  LEA R0, R0, R3, 0x2 ;  /* 0x0000000300007211 */ /* 0x004fca00078e10ff */
[----:B------:R-:W-:-:S05]  /*0120*/  IMAD R0, R0, 0x1c, R5 ;  /* 0x0000001c00007824 */ /* 0x000fca00078e0205 */
[----:B0-----:R-:W-:-:S07]  /*0130*/  LEA R0, R0, -R0, 0x3 ;  /* 0x8000000000007211 */ /* 0x001fce00078e18ff */
.L_x_14:
[----:B------:R-:W0:Y:S01]  /*0140*/  LDC.64 R8, c[0x0][0x380] ;  /* 0x0000e000ff087b82 */ /* 0x000e220000000a00 */
[----:B------:R-:W-:Y:S02]  /*0150*/  UIADD3 UR7, UPT, UPT, UR6, -0x1, URZ ;  /* 0xffffffff06077890 */ /* 0x000fe4000fffe0ff */
[----:B------:R-:W-:Y:S02]  /*0160*/  MOV R5, UR6 ;  /* 0x0000000600057c02 */ /* 0x000fe40008000f00 */
[----:B------:R-:W-:Y:S01]  /*0170*/  CS2R R6, SRZ ;  /* 0x0000000000067805 */ /* 0x000fe2000001ff00 */
[----:B------:R-:W-:Y:S01]  /*0180*/  UISETP.LT.U32.AND UP1, UPT, UR7, 0x7, UP0 ;  /* 0x000000070700788c */ /* 0x000fe20008721070 */
[----:B------:R-:W-:Y:S01]  /*0190*/  IADD3 R5, PT, PT, R0, -0x8, R5 ;  /* 0xfffffff800057810 */ /* 0x000fe20007ffe005 */
[----:B------:R-:W-:-:S04]  /*01a0*/  UISETP.LT.U32.AND UP3, UPT, UR6, 0x6, UP0 ;  /* 0x000000060600788c */ /* 0x000fc80008761070 */
[----:B------:R-:W-:Y:S02]  /*01b0*/  PLOP3.LUT P0, PT, PT, PT, UP1, 0x80, 0x8 ;  /* 0x000000000008781c */ /* 0x000fe40003f0f018 */
[----:B------:R-:W-:Y:S02]  /*01c0*/  PLOP3.LUT P4, PT, PT, PT, UP3, 0x80, 0x8 ;  /* 0x000000000008781c */ /* 0x000fe40003f8f038 */
[----:B------:R-:W-:Y:S02]  /*01d0*/  PLOP3.LUT P1, PT, PT, PT, UP1, 0x80, 0x8 ;  /* 0x000000000008781c */ /* 0x000fe40003f2f018 */
[----:B------:R-:W-:Y:S01]  /*01e0*/  PLOP3.LUT P2, PT, PT, PT, UP1, 0x80, 0x8 ;  /* 0x000000000008781c */ /* 0x000fe20003f4f018 */
[----:B0-----:R-:W-:Y:S01]  /*01f0*/  IMAD.WIDE R8, R5, 0x4, R8 ;  /* 0x0000000405087825 */ /* 0x001fe200078e0208 */
[----:B------:R-:W-:-:S05]  /*0200*/  MOV R2, RZ ;  /* 0x000000ff00027202 */ /* 0x000fca0000000f00 */
[----:B-1----:R-:W2:Y:S01]  /*0210*/  @P0 LDG.E.CONSTANT R6, desc[UR12][R8.64] ;  /* 0x0000000c08060981 */ /* 0x002ea2000c1e9900 */
[----:B------:R-:W-:Y:S02]  /*0220*/  PLOP3.LUT P0, PT, PT, PT, UP1, 0x80, 0x8 ;  /* 0x000000000008781c */ /* 0x000fe40003f0f018 */
[----:B------:R-:W-:Y:S01]  /*0230*/  CS2R R18, SRZ ;  /* 0x0000000000127805 */ /* 0x000fe2000001ff00 */
[----:B------:R-:W-:Y:S01]  /*0240*/  UISETP.LT.U32.AND UP2, UPT, UR6, 0x7, UP0 ;  /* 0x000000070600788c */ /* 0x000fe20008741070 */
[----:B------:R-:W-:Y:S01]  /*0250*/  CS2R R28, SRZ ;  /* 0x00000000001c7805 */ /* 0x000fe2000001ff00 */
[----:B------:R-:W3:Y:S01]  /*0260*/  @P4 LDG.E.CONSTANT R2, desc[UR12][R8.64+0xcc] ;  /* 0x0000cc0c08024981 */ /* 0x000ee2000c1e9900 */
[----:B------:R-:W-:-:S03]  /*0270*/  HFMA2 R5, -RZ, RZ, 0, 0 ;  /* 0x00000000ff057431 */ /* 0x000fc600000001ff */
[----:B------:R-:W4:Y:S01]  /*0280*/  @P1 LDG.E.CONSTANT R19, desc[UR12][R8.64+0x188] ;  /* 0x0001880c08131981 */ /* 0x000f22000c1e9900 */
[----:B------:R-:W-:Y:S02]  /*0290*/  PLOP3.LUT P6, PT, PT, PT, UP2, 0x80, 0x8 ;  /* 0x000000000008781c */ /* 0x000fe40003fcf028 */
[----:B------:R-:W-:Y:S01]  /*02a0*/  PLOP3.LUT P1, PT, PT, PT, UP2, 0x80, 0x8 ;  /* 0x000000000008781c */ /* 0x000fe20003f2f028 */
[----:B------:R-:W5:Y:S04]  /*02b0*/  @P2 LDG.E.CONSTANT R18, desc[UR12][R8.64+0x24c] ;  /* 0x00024c0c08122981 */ /* 0x000f68000c1e9900 */
[----:B------:R-:W2:Y:S01]  /*02c0*/  @P0 LDG.E.CONSTANT R28, desc[UR12][R8.64+0xc4] ;  /* 0x0000c40c081c0981 */ /* 0x000ea2000c1e9900 */
[----:B------:R-:W-:Y:S02]  /*02d0*/  PLOP3.LUT P0, PT, PT, PT, UP2, 0x80, 0x8 ;  /* 0x000000000008781c */ /* 0x000fe40003f0f028 */
[----:B------:R-:W-:Y:S01]  /*02e0*/  CS2R R12, SRZ ;  /* 0x00000000000c7805 */ /* 0x000fe2000001ff00 */
[----:B------:R-:W-:-:S02]  /*02f0*/  UISETP.GT.U32.OR UP1, UPT, UR6, 0x4, !UP0 ;  /* 0x000000040600788c */ /* 0x000fc4000c724470 */
[----:B------:R-:W2:Y:S04]  /*0300*/  @P6 LDG.E.CONSTANT R5, desc[UR12][R8.64+0x4] ;  /* 0x0000040c08056981 */ /* 0x000ea8000c1e9900 */
[----:B------:R-:W2:Y:S01]  /*0310*/  @P1 LDG.E.CONSTANT R13, desc[UR12][R8.64+0x18c] ;  /* 0x00018c0c080d1981 */ /* 0x000ea2000c1e9900 */
[----:B------:R-:W-:-:S03]  /*0320*/  PLOP3.LUT P1, PT, PT, PT, UP1, 0x80, 0x8 ;  /* 0x000000000008781c */ /* 0x000fc60003f2f018 */
[----:B------:R-:W2:Y:S01]  /*0330*/  @P0 LDG.E.CONSTANT R7, desc[UR12][R8.64+0xc8] ;  /* 0x0000c80c08070981 */ /* 0x000ea2000c1e9900 */
[----:B------:R-:W-:Y:S02]  /*0340*/  PLOP3.LUT P0, PT, PT, PT, UP1, 0x80, 0x8 ;  /* 0x000000000008781c */ /* 0x000fe40003f0f018 */
[----:B------:R-:W-:Y:S02]  /*0350*/  PLOP3.LUT P2, PT, PT, PT, UP2, 0x80, 0x8 ;  /* 0x000000000008781c */ /* 0x000fe40003f4f028 */
[----:B------:R-:W-:Y:S02]  /*0360*/  PLOP3.LUT P3, PT, PT, PT, UP3, 0x80, 0x8 ;  /* 0x000000000008781c */ /* 0x000fe40003f6f038 */
[----:B------:R-:W-:Y:S02]  /*0370*/  PLOP3.LUT P5, PT, PT, PT, UP3, 0x80, 0x8 ;  /* 0x000000000008781c */ /* 0x000fe40003faf038 */
[----:B------:R-:W-:Y:S02]  /*0380*/  PLOP3.LUT P6, PT, PT, PT, UP3, 0x80, 0x8 ;  /* 0x000000000008781c */ /* 0x000fe40003fcf038 */
[----:B------:R-:W-:-:S02]  /*0390*/  CS2R R10, SRZ ;  /* 0x00000000000a7805 */ /* 0x000fc4000001ff00 */
[----:B------:R-:W-:Y:S02]  /*03a0*/  CS2R R16, SRZ ;  /* 0x0000000000107805 */ /* 0x000fe4000001ff00 */
[----:B------:R-:W-:Y:S02]  /*03b0*/  CS2R R14, SRZ ;  /* 0x00000000000e7805 */ /* 0x000fe4000001ff00 */
[----:B------:R-:W2:Y:S04]  /*03c0*/  @!P1 LDG.E.CONSTANT R11, desc[UR12][R8.64+0x194] ;  /* 0x0001940c080b9981 */ /* 0x000ea8000c1e9900 */
[----:B------:R-:W2:Y:S01]  /*03d0*/  @!P0 LDG.E.CONSTANT R16, desc[UR12][R8.64+0xc] ;  /* 0x00000c0c08108981 */ /* 0x000ea2000c1e9900 */
[----:B------:R-:W-:-:S03]  /*03e0*/  PLOP3.LUT P0, PT, PT, PT, UP1, 0x80, 0x8 ;  /* 0x000000000008781c */ /* 0x000fc60003f0f018 */
[----:B------:R-:W2:Y:S04]  /*03f0*/  @P2 LDG.E.CONSTANT R15, desc[UR12][R8.64+0x250] ;  /* 0x0002500c080f2981 */ /* 0x000ea8000c1e9900 */
[----:B------:R-:W2:Y:S04]  /*0400*/  @P3 LDG.E.CONSTANT R17, desc[UR12][R8.64+0x8] ;  /* 0x0000080c08113981 */ /* 0x000ea8000c1e9900 */
[----:B------:R-:W2:Y:S04]  /*0410*/  @P5 LDG.E.CONSTANT R12, desc[UR12][R8.64+0x190] ;  /* 0x0001900c080c5981 */ /* 0x000ea8000c1e9900 */
[----:B------:R-:W2:Y:S04]  /*0420*/  @P6 LDG.E.CONSTANT R14, desc[UR12][R8.64+0x254] ;  /* 0x0002540c080e6981 */ /* 0x000ea8000c1e9900 */
[----:B------:R-:W2:Y:S01]  /*0430*/  @!P0 LDG.E.CONSTANT R29, desc[UR12][R8.64+0xd0] ;  /* 0x0000d00c081d8981 */ /* 0x000ea2000c1e9900 */
[----:B------:R-:W-:Y:S01]  /*0440*/  BAR.SYNC.DEFER_BLOCKING 0x0 ;  /* 0x0000000000007b1d */ /* 0x000fe20000010000 */
[----:B------:R-:W-:-:S13]  /*0450*/  PLOP3.LUT P0, PT, PT, PT, UP1, 0x80, 0x8 ;  /* 0x000000000008781c */ /* 0x000fda0003f0f018 */
[----:B------:R-:W2:Y:S01]  /*0460*/  @!P0 LDG.E.CONSTANT R10, desc[UR12][R8.64+0x258] ;  /* 0x0002580c080a8981 */ /* 0x000ea2000c1e9900 */
[----:B------:R-:W0:Y:S01]  /*0470*/  S2UR UR8, SR_CgaCtaId ;  /* 0x00000000000879c3 */ /* 0x000e220000008800 */
[----:B------:R-:W-:Y:S01]  /*0480*/  HFMA2 R4, -RZ, RZ, 0, 6.67572021484375e-06 ;  /* 0x00000070ff047431 */ /* 0x000fe200000001ff */
[----:B------:R-:W-:Y:S01]  /*0490*/  UMOV UR7, 0x400 ;  /* 0x0000040000077882 */ /* 0x000fe20000000000 */
[----:B------:R-:W-:-:S06]  /*04a0*/  UISETP.GT.U32.OR UP1, UPT, UR6, 0x3, !UP0 ;  /* 0x000000030600788c */ /* 0x000fcc000c724470 */
[----:B------:R-:W-:Y:S01]  /*04b0*/  PLOP3.LUT P0, PT, PT, PT, UP1, 0x80, 0x8 ;  /* 0x000000000008781c */ /* 0x000fe20003f0f018 */
[----:B0-----:R-:W-:-:S06]  /*04c0*/  ULEA UR10, UR8, UR7, 0x18 ;  /* 0x00000007080a7291 */ /* 0x001fcc000f8ec0ff */
[----:B------:R-:W-:Y:S02]  /*04d0*/  IMAD R4, R3, R4, UR10 ;  /* 0x0000000a03047e24 */ /* 0x000fe4000f8e0204 */
[----:B------:R-:W0:Y:S01]  /*04e0*/  S2R R3, SR_TID.Z ;  /* 0x0000000000037919 */ /* 0x000e220000002300 */
[----:B------:R-:W-:Y:S01]  /*04f0*/  UISETP.LT.U32.AND UP2, UPT, UR6, 0x3, UP0 ;  /* 0x000000030600788c */ /* 0x000fe20008741070 */
[----:B------:R-:W-:Y:S02]  /*0500*/  PLOP3.LUT P1, PT, PT, PT, UP1, 0x80, 0x8 ;  /* 0x000000000008781c */ /* 0x000fe40003f2f018 */
[----:B------:R-:W-:Y:S02]  /*0510*/  PLOP3.LUT P2, PT, PT, PT, UP1, 0x80, 0x8 ;  /* 0x000000000008781c */ /* 0x000fe40003f4f018 */
[----:B------:R-:W-:Y:S01]  /*0520*/  PLOP3.LUT P6, PT, PT, PT, UP1, 0x80, 0x8 ;  /* 0x000000000008781c */ /* 0x000fe20003fcf018 */
[----:B------:R-:W-:Y:S01]  /*0530*/  UISETP.LT.U32.AND UP1, UPT, UR6, 0x2, UP0 ;  /* 0x000000020600788c */ /* 0x000fe20008721070 */
[----:B------:R-:W-:-:S02]  /*0540*/  MOV R24, RZ ;  /* 0x000000ff00187202 */ /* 0x000fc40000000f00 */
[----:B------:R-:W-:-:S03]  /*0550*/  PLOP3.LUT P3, PT, PT, PT, UP2, 0x80, 0x8 ;  /* 0x000000000008781c */ /* 0x000fc60003f6f028 */
[----:B------:R-:W-:Y:S02]  /*0560*/  PLOP3.LUT P4, PT, PT, PT, UP1, 0x80, 0x8 ;  /* 0x000000000008781c */ /* 0x000fe40003f8f018 */
[----:B------:R-:W-:Y:S02]  /*0570*/  PLOP3.LUT P5, PT, PT, PT, UP1, 0x80, 0x8 ;  /* 0x000000000008781c */ /* 0x000fe40003faf018 */
[----:B------:R-:W2:Y:S01]  /*0580*/  @!P2 LDG.E.CONSTANT R24, desc[UR12][R8.64+0x198] ;  /* 0x0001980c0818a981 */ /* 0x000ea2000c1e9900 */
[----:B------:R-:W-:-:S03]  /*0590*/  PLOP3.LUT P2, PT, PT, PT, UP2, 0x80, 0x8 ;  /* 0x000000000008781c */ /* 0x000fc60003f4f028 */
[----:B---3--:R1:W-:Y:S04]  /*05a0*/  STS [R4+0x24], R2 ;  /* 0x0000240204007388 */ /* 0x0083e80000000800 */
[----:B----4-:R-:W-:Y:S01]  /*05b0*/  STS [R4+0x38], R19 ;  /* 0x0000381304007388 */ /* 0x010fe20000000800 */
[----:B-1----:R-:W0:Y:S03]  /*05c0*/  S2R R2, SR_CTAID.Z ;  /* 0x0000000000027919 */ /* 0x002e260000002700 */
[----:B-----5:R1:W-:Y:S02]  /*05d0*/  STS [R4+0x54], R18 ;  /* 0x0000541204007388 */ /* 0x0203e40000000800 */
[----:B-1----:R-:W-:-:S02]  /*05e0*/  CS2R R18, SRZ ;  /* 0x0000000000127805 */ /* 0x002fc4000001ff00 */
[----:B--2---:R1:W-:Y:S04]  /*05f0*/  STS [R4+0x4], R5 ;  /* 0x0000040504007388 */ /* 0x0043e80000000800 */
[----:B------:R-:W2:Y:S01]  /*0600*/  @!P0 LDG.E.CONSTANT R19, desc[UR12][R8.64+0x10] ;  /* 0x0000100c08138981 */ /* 0x000ea2000c1e9900 */
[----:B------:R-:W-:-:S03]  /*0610*/  PLOP3.LUT P0, PT, PT, PT, UP2, 0x80, 0x8 ;  /* 0x000000000008781c */ /* 0x000fc60003f0f028 */
[----:B------:R-:W-:Y:S01]  /*0620*/  STS [R4], R6 ;  /* 0x0000000604007388 */ /* 0x000fe20000000800 */
[----:B-1----:R-:W-:-:S03]  /*0630*/  HFMA2 R5, -RZ, RZ, 0, 0 ;  /* 0x00000000ff057431 */ /* 0x002fc600000001ff */
[----:B------:R1:W-:Y:S04]  /*0640*/  STS [R4+0x20], R7 ;  /* 0x0000200704007388 */ /* 0x0003e80000000800 */
[----:B------:R-:W3:Y:S04]  /*0650*/  @!P1 LDG.E.CONSTANT R18, desc[UR12][R8.64+0xd4] ;  /* 0x0000d40c08129981 */ /* 0x000ee8000c1e9900 */
[----:B------:R-:W4:Y:S01]  /*0660*/  @!P6 LDG.E.CONSTANT R5, desc[UR12][R8.64+0x25c] ;  /* 0x00025c0c0805e981 */ /* 0x000f22000c1e9900 */
[----:B-1----:R-:W-:Y:S02]  /*0670*/  CS2R R6, SRZ ;  /* 0x0000000000067805 */ /* 0x002fe4000001ff00 */
[----:B------:R-:W-:-:S02]  /*0680*/  PLOP3.LUT P1, PT, PT, PT, UP2, 0x80, 0x8 ;  /* 0x000000000008781c */ /* 0x000fc40003f2f028 */
[----:B------:R-:W-:Y:S02]  /*0690*/  PLOP3.LUT P6, PT, PT, PT, UP1, 0x80, 0x8 ;  /* 0x000000000008781c */ /* 0x000fe40003fcf018 */
[----:B------:R-:W5:Y:S01]  /*06a0*/  @P0 LDG.E.CONSTANT R6, desc[UR12][R8.64+0x14] ;  /* 0x0000140c08060981 */ /* 0x000f62000c1e9900 */
[----:B------:R-:W-:-:S03]  /*06b0*/  PLOP3.LUT P0, PT, PT, PT, UP1, 0x80, 0x8 ;  /* 0x000000000008781c */ /* 0x000fc60003f0f018 */
[----:B------:R1:W-:Y:S01]  /*06c0*/  STS [R4+0x44], R11 ;  /* 0x0000440b04007388 */ /* 0x0003e20000000800 */
[----:B0-----:R-:W-:-:S03]  /*06d0*/  LEA R2, R2, R3, 0x2 ;  /* 0x0000000302027211 */ /* 0x001fc600078e10ff */
[----:B------:R0:W-:Y:S04]  /*06e0*/  STS [R4+0x1c], R28 ;  /* 0x00001c1c04007388 */ /* 0x0001e80000000800 */
[----:B------:R-:W-:Y:S01]  /*06f0*/  STS [R4+0x3c], R13 ;  /* 0x00003c0d04007388 */ /* 0x000fe20000000800 */
[----:B-1----:R-:W-:-:S03]  /*0700*/  HFMA2 R11, -RZ, RZ, 0, 2.86102294921875e-06 ;  /* 0x00000030ff0b7431 */ /* 0x002fc600000001ff */
[----:B------:R-:W-:Y:S01]  /*0710*/  STS [R4+0x58], R15 ;  /* 0x0000580f04007388 */ /* 0x000fe20000000800 */
[----:B0-----:R-:W-:-:S03]  /*0720*/  MOV R28, 0x6 ;  /* 0x00000006001c7802 */ /* 0x001fc60000000f00 */
[----:B------:R-:W-:Y:S04]  /*0730*/  STS [R4+0x8], R17 ;  /* 0x0000081104007388 */ /* 0x000fe80000000800 */
[----:B------:R0:W-:Y:S04]  /*0740*/  STS [R4+0x40], R12 ;  /* 0x0000400c04007388 */ /* 0x0001e80000000800 */
[----:B------:R1:W-:Y:S04]  /*0750*/  STS [R4+0x5c], R14 ;  /* 0x00005c0e04007388 */ /* 0x0003e80000000800 */
[----:B------:R1:W-:Y:S01]  /*0760*/  STS [R4+0xc], R16 ;  /* 0x00000c1004007388 */ /* 0x0003e20000000800 */
[----:B0-----:R-:W-:Y:S01]  /*0770*/  CS2R R12, SRZ ;  /* 0x00000000000c7805 */ /* 0x001fe2000001ff00 */
[----:B------:R-:W-:-:S02]  /*0780*/  IMAD R28, R2, R28, UR4 ;  /* 0x00000004021c7e24 */ /* 0x000fc4000f8e021c */
[----:B------:R-:W5:Y:S01]  /*0790*/  @P1 LDG.E.CONSTANT R7, desc[UR12][R8.64+0xd8] ;  /* 0x0000d80c08071981 */ /* 0x000f62000c1e9900 */
[----:B-1----:R-:W-:Y:S02]  /*07a0*/  CS2R R14, SRZ ;  /* 0x00000000000e7805 */ /* 0x002fe4000001ff00 */
[----:B------:R-:W-:Y:S01]  /*07b0*/  CS2R R16, SRZ ;  /* 0x0000000000107805 */ /* 0x000fe2000001ff00 */
[----:B------:R-:W5:Y:S01]  /*07c0*/  @P2 LDG.E.CONSTANT R12, desc[UR12][R8.64+0x19c] ;  /* 0x00019c0c080c2981 */ /* 0x000f62000c1e9900 */
[----:B------:R-:W-:-:S03]  /*07d0*/  IMAD R28, R28, R11, UR5 ;  /* 0x000000051c1c7e24 */ /* 0x000fc6000f8e020b */
[----:B------:R-:W5:Y:S04]  /*07e0*/  @P3 LDG.E.CONSTANT R13, desc[UR12][R8.64+0x260] ;  /* 0x0002600c080d3981 */ /* 0x000f68000c1e9900 */
[----:B------:R-:W5:Y:S04]  /*07f0*/  @P4 LDG.E.CONSTANT R14, desc[UR12][R8.64+0x18] ;  /* 0x0000180c080e4981 */ /* 0x000f68000c1e9900 */
[----:B------:R-:W5:Y:S04]  /*0800*/  @P5 LDG.E.CONSTANT R15, desc[UR12][R8.64+0xdc] ;  /* 0x0000dc0c080f5981 */ /* 0x000f68000c1e9900 */
[----:B------:R-:W5:Y:S04]  /*0810*/  @P6 LDG.E.CONSTANT R16, desc[UR12][R8.64+0x1a0] ;  /* 0x0001a00c08106981 */ /* 0x000f68000c1e9900 */
[----:B------:R0:W5:Y:S04]  /*0820*/  @P0 LDG.E.CONSTANT R17, desc[UR12][R8.64+0x264] ;  /* 0x0002640c08110981 */ /* 0x000168000c1e9900 */
[----:B------:R1:W-:Y:S01]  /*0830*/  STS [R4+0x28], R29 ;  /* 0x0000281d04007388 */ /* 0x0003e20000000800 */
[----:B0-----:R-:W-:-:S05]  /*0840*/  MOV R9, 0x3 ;  /* 0x0000000300097802 */ /* 0x001fca0000000f00 */
[----:B------:R-:W-:Y:S02]  /*0850*/  IMAD R9, R28, R9, UR6 ;  /* 0x000000061c097e24 */ /* 0x000fe4000f8e0209 */
[----:B-1----:R-:W0:Y:S01]  /*0860*/  LDC.64 R28, c[0x0][0x388] ;  /* 0x0000e200ff1c7b82 */ /* 0x002e220000000a00 */
[----:B------:R1:W-:Y:S01]  /*0870*/  STS [R4+0x60], R10 ;  /* 0x0000600a04007388 */ /* 0x0003e20000000800 */
[----:B0-----:R-:W-:-:S05]  /*0880*/  IMAD.WIDE.U32 R28, R9, 0x4, R28 ;  /* 0x00000004091c7825 */ /* 0x001fca00078e001c */
[----:B------:R-:W5:Y:S04]  /*0890*/  LDG.E.CONSTANT R8, desc[UR12][R28.64] ;  /* 0x0000000c1c087981 */ /* 0x000f68000c1e9900 */
[----:B------:R-:W5:Y:S04]  /*08a0*/  LDG.E.CONSTANT R9, desc[UR12][R28.64+0x24] ;  /* 0x0000240c1c097981 */ /* 0x000f68000c1e9900 */
[----:B-1----:R-:W5:Y:S04]  /*08b0*/  LDG.E.CONSTANT R10, desc[UR12][R28.64+0x48] ;  /* 0x0000480c1c0a7981 */ /* 0x002f68000c1e9900 */
[----:B------:R-:W5:Y:S01]  /*08c0*/  LDG.E.CONSTANT R11, desc[UR12][R28.64+0x6c] ;  /* 0x00006c0c1c0b7981 */ /* 0x000f62000c1e9900 */
[----:B------:R-:W-:-:S04]  /*08d0*/  UIADD3 UR7, UPT, UPT, UR7, 0x1c0, URZ ;  /* 0x000001c007077890 */ /* 0x000fc8000fffe0ff */
[----:B------:R-:W-:Y:S01]  /*08e0*/  ULEA UR7, UR8, UR7, 0x18 ;  /* 0x0000000708077291 */ /* 0x000fe2000f8ec0ff */
[----:B------:R0:W-:Y:S05]  /*08f0*/  STS [R4+0x48], R24 ;  /* 0x0000481804007388 */ /* 0x0001ea0000000800 */
[----:B0-----:R-:W-:Y:S01]  /*0900*/  LEA R24, R3, UR7, 0x6 ;  /* 0x0000000703187c11 */ /* 0x001fe2000f8e30ff */
[----:B--2---:R-:W-:Y:S04]  /*0910*/  STS [R4+0x10], R19 ;  /* 0x0000101304007388 */ /* 0x004fe80000000800 */
[----:B---3--:R-:W-:Y:S04]  /*0920*/  STS [R4+0x2c], R18 ;  /* 0x00002c1204007388 */ /* 0x008fe80000000800 */
[----:B----4-:R0:W-:Y:S04]  /*0930*/  STS [R4+0x64], R5 ;  /* 0x0000640504007388 */ /* 0x0101e80000000800 */
[----:B-----5:R1:W-:Y:S04]  /*0940*/  STS [R4+0x14], R6 ;  /* 0x0000140604007388 */ /* 0x0203e80000000800 */
[----:B0-----:R-:W2:Y:S04]  /*0950*/  LDG.E.CONSTANT R5, desc[UR12][R28.64+0xb4] ;  /* 0x0000b40c1c057981 */ /* 0x001ea8000c1e9900 */
[----:B-1----:R-:W2:Y:S04]  /*0960*/  LDG.E.CONSTANT R6, desc[UR12][R28.64+0xd8] ;  /* 0x0000d80c1c067981 */ /* 0x002ea8000c1e9900 */
[----:B------:R0:W-:Y:S04]  /*0970*/  STS [R4+0x30], R7 ;  /* 0x0000300704007388 */ /* 0x0001e80000000800 */
[----:B------:R1:W-:Y:S04]  /*0980*/  STS [R4+0x4c], R12 ;  /* 0x00004c0c04007388 */ /* 0x0003e80000000800 */
[----:B------:R-:W-:Y:S04]  /*0990*/  STS [R4+0x68], R13 ;  /* 0x0000680d04007388 */ /* 0x000fe80000000800 */
[----:B------:R-:W-:Y:S04]  /*09a0*/  STS [R4+0x18], R14 ;  /* 0x0000180e04007388 */ /* 0x000fe80000000800 */
[----:B------:R-:W-:Y:S04]  /*09b0*/  STS [R4+0x34], R15 ;  /* 0x0000340f04007388 */ /* 0x000fe80000000800 */
[----:B------:R-:W-:Y:S04]  /*09c0*/  STS [R4+0x50], R16 ;  /* 0x0000501004007388 */ /* 0x000fe80000000800 */
[----:B------:R3:W-:Y:S04]  /*09d0*/  STS [R4+0x6c], R17 ;  /* 0x00006c1104007388 */ /* 0x0007e80000000800 */
[----:B0-----:R-:W2:Y:S04]  /*09e0*/  LDG.E.CONSTANT R7, desc[UR12][R28.64+0xfc] ;  /* 0x0000fc0c1c077981 */ /* 0x001ea8000c1e9900 */
[----:B-1----:R-:W4:Y:S04]  /*09f0*/  LDG.E.CONSTANT R12, desc[UR12][R28.64+0x1b0] ;  /* 0x0001b00c1c0c7981 */ /* 0x002f28000c1e9900 */
[----:B---3--:R-:W2:Y:S04]  /*0a00*/  LDG.E.CONSTANT R4, desc[UR12][R28.64+0x90] ;  /* 0x0000900c1c047981 */ /* 0x008ea8000c1e9900 */
[----:B------:R-:W4:Y:S04]  /*0a10*/  LDG.E.CONSTANT R13, desc[UR12][R28.64+0x1d4] ;  /* 0x0001d40c1c0d7981 */ /* 0x000f28000c1e9900 */
[----:B------:R-:W4:Y:S04]  /*0a20*/  LDG.E.CONSTANT R14, desc[UR12][R28.64+0x1f8] ;  /* 0x0001f80c1c0e7981 */ /* 0x000f28000c1e9900 */
[----:B------:R-:W4:Y:S04]  /*0a30*/  LDG.E.CONSTANT R15, desc[UR12][R28.64+0x21c] ;  /* 0x00021c0c1c0f7981 */ /* 0x000f28000c1e9900 */
[----:B------:R0:W-:Y:S04]  /*0a40*/  STS.128 [R24], R8 ;  /* 0x0000000818007388 */ /* 0x0001e80000000c00 */
[----:B0-----:R-:W3:Y:S04]  /*0a50*/  LDG.E.CONSTANT R8, desc[UR12][R28.64+0x120] ;  /* 0x0001200c1c087981 */ /* 0x001ee8000c1e9900 */
[----:B------:R-:W3:Y:S04]  /*0a60*/  LDG.E.CONSTANT R9, desc[UR12][R28.64+0x144] ;  /* 0x0001440c1c097981 */ /* 0x000ee8000c1e9900 */
[----:B------:R-:W3:Y:S04]  /*0a70*/  LDG.E.CONSTANT R10, desc[UR12][R28.64+0x168] ;  /* 0x0001680c1c0a7981 */ /* 0x000ee8000c1e9900 */
[----:B------:R-:W3:Y:S04]  /*0a80*/  LDG.E.CONSTANT R11, desc[UR12][R28.64+0x18c] ;  /* 0x00018c0c1c0b7981 */ /* 0x000ee8000c1e9900 */
[----:B--2---:R-:W-:Y:S04]  /*0a90*/  STS.128 [R24+0x10], R4 ;  /* 0x0000100418007388 */ /* 0x004fe80000000c00 */
[----:B----4-:R-:W-:Y:S04]  /*0aa0*/  STS.128 [R24+0x30], R12 ;  /* 0x0000300c18007388 */ /* 0x010fe80000000c00 */
[----:B---3--:R-:W-:Y:S01]  /*0ab0*/  STS.128 [R24+0x20], R8 ;  /* 0x0000200818007388 */ /* 0x008fe20000000c00 */
[----:B------:R-:W-:Y:S06]  /*0ac0*/  BAR.SYNC.DEFER_BLOCKING 0x0 ;  /* 0x0000000000007b1d */ /* 0x000fec0000010000 */
[----:B------:R-:W-:Y:S04]  /*0ad0*/  LDS.128 R12, [UR10] ;  /* 0x0000000aff0c7984 */ /* 0x000fe80008000c00 */
[----:B------:R-:W0:Y:S04]  /*0ae0*/  LDS.128 R16, [R24] ;  /* 0x0000000018107984 */ /* 0x000e280000000c00 */
[----:B------:R-:W1:Y:S04]  /*0af0*/  LDS.128 R8, [UR10+0x10] ;  /* 0x0000100aff087984 */ /* 0x000e680008000c00 */
[----:B------:R-:W2:Y:S01]  /*0b00*/  LDS.128 R4, [UR10+0x20] ;  /* 0x0000200aff047984 */ /* 0x000ea20008000c00 */
[----:B0-----:R-:W-:Y:S01]  /*0b10*/  FFMA R27, R12, R16, R27 ;  /* 0x000000100c1b7223 */ /* 0x001fe2000000001b */
[C---:B------:R-:W-:Y:S01]  /*0b20*/  FFMA R25, R16.reuse, R13, R25 ;  /* 0x0000000d10197223 */ /* 0x040fe20000000019 */
[C---:B------:R-:W-:Y:S01]  /*0b30*/  FFMA R26, R16.reuse, R14, R26 ;  /* 0x0000000e101a7223 */ /* 0x040fe2000000001a */
[----:B------:R-:W-:Y:S01]  /*0b40*/  FFMA R20, R16, R15, R20 ;  /* 0x0000000f10147223 */ /* 0x000fe20000000014 */
[----:B-1----:R-:W-:Y:S01]  /*0b50*/  FFMA R21, R8, R16, R21 ;  /* 0x0000001008157223 */ /* 0x002fe20000000015 */
[----:B------:R-:W0:Y:S01]  /*0b60*/  LDS.128 R12, [UR10+0x30] ;  /* 0x0000300aff0c7984 */ /* 0x000e220008000c00 */
[C---:B------:R-:W-:Y:S01]  /*0b70*/  FFMA R22, R16.reuse, R9, R22 ;  /* 0x0000000910167223 */ /* 0x040fe20000000016 */
[----:B------:R-:W-:Y:S01]  /*0b80*/  FFMA R16, R16, R10, R23 ;  /* 0x0000000a10107223 */ /* 0x000fe20000000017 */
[-C--:B------:R-:W-:Y:S01]  /*0b90*/  FFMA R27, R11, R17.reuse, R27 ;  /* 0x000000110b1b7223 */ /* 0x080fe2000000001b */
[-C--:B--2---:R-:W-:Y:S01]  /*0ba0*/  FFMA R23, R4, R17.reuse, R25 ;  /* 0x0000001104177223 */ /* 0x084fe20000000019 */
[-C--:B------:R-:W-:Y:S01]  /*0bb0*/  FFMA R26, R5, R17.reuse, R26 ;  /* 0x00000011051a7223 */ /* 0x080fe2000000001a */
[----:B------:R-:W1:Y:S01]  /*0bc0*/  LDS.128 R8, [UR10+0x40] ;  /* 0x0000400aff087984 */ /* 0x000e620008000c00 */
[-C--:B------:R-:W-:Y:S01]  /*0bd0*/  FFMA R25, R6, R17.reuse, R20 ;  /* 0x0000001106197223 */ /* 0x080fe20000000014 */
[----:B------:R-:W-:-:S02]  /*0be0*/  FFMA R28, R7, R17, R21 ;  /* 0x00000011071c7223 */ /* 0x000fc40000000015 */
[----:B------:R-:W2:Y:S01]  /*0bf0*/  LDS.128 R4, [UR10+0x50] ;  /* 0x0000500aff047984 */ /* 0x000ea20008000c00 */
[-C--:B0-----:R-:W-:Y:S01]  /*0c00*/  FFMA R12, R12, R17.reuse, R22 ;  /* 0x000000110c0c7223 */ /* 0x081fe20000000016 */
[----:B------:R-:W-:Y:S01]  /*0c10*/  FFMA R13, R13, R17, R16 ;  /* 0x000000110d0d7223 */ /* 0x000fe20000000010 */
[-C--:B------:R-:W-:Y:S01]  /*0c20*/  FFMA R14, R14, R18.reuse, R27 ;  /* 0x000000120e0e7223 */ /* 0x080fe2000000001b */
[-C--:B------:R-:W-:Y:S02]  /*0c30*/  FFMA R16, R15, R18.reuse, R23 ;  /* 0x000000120f107223 */ /* 0x080fe40000000017 */
[----:B------:R-:W0:Y:S01]  /*0c40*/  LDS.128 R20, [UR10+0x60] ;  /* 0x0000600aff147984 */ /* 0x000e220008000c00 */
[-C--:B-1----:R-:W-:Y:S01]  /*0c50*/  FFMA R26, R8, R18.reuse, R26 ;  /* 0x00000012081a7223 */ /* 0x082fe2000000001a */
[-C--:B------:R-:W-:Y:S01]  /*0c60*/  FFMA R25, R9, R18.reuse, R25 ;  /* 0x0000001209197223 */ /* 0x080fe20000000019 */
[-C--:B------:R-:W-:Y:S01]  /*0c70*/  FFMA R28, R10, R18.reuse, R28 ;  /* 0x000000120a1c7223 */ /* 0x080fe2000000001c */
[-C--:B------:R-:W-:Y:S01]  /*0c80*/  FFMA R29, R11, R18.reuse, R12 ;  /* 0x000000120b1d7223 */ /* 0x080fe2000000000c */
[----:B--2---:R-:W-:Y:S01]  /*0c90*/  FFMA R18, R4, R18, R13 ;  /* 0x0000001204127223 */ /* 0x004fe2000000000d */
[-C--:B------:R-:W-:Y:S01]  /*0ca0*/  FFMA R17, R5, R19.reuse, R14 ;  /* 0x0000001305117223 */ /* 0x080fe2000000000e */
[----:B------:R-:W-:Y:S04]  /*0cb0*/  LDS.128 R8, [UR10+0x70] ;  /* 0x0000700aff087984 */ /* 0x000fe80008000c00 */
[----:B------:R-:W1:Y:S01]  /*0cc0*/  LDS.128 R12, [R24+0x10] ;  /* 0x00001000180c7984 */ /* 0x000e620000000c00 */
[-C--:B------:R-:W-:Y:S01]  /*0cd0*/  FFMA R27, R6, R19.reuse, R16 ;  /* 0x00000013061b7223 */ /* 0x080fe20000000010 */
[----:B------:R-:W-:-:S02]  /*0ce0*/  FFMA R26, R7, R19, R26 ;  /* 0x00000013071a7223 */ /* 0x000fc4000000001a */
[----:B------:R-:W2:Y:S01]  /*0cf0*/  LDS.128 R4, [UR10+0x80] ;  /* 0x0000800aff047984 */ /* 0x000ea20008000c00 */
[-C--:B0-----:R-:W-:Y:S01]  /*0d00*/  FFMA R21, R21, R19.reuse, R28 ;  /* 0x0000001315157223 */ /* 0x081fe2000000001c */
[-C--:B------:R-:W-:Y:S01]  /*0d10*/  FFMA R28, R23, R19.reuse, R18 ;  /* 0x00000013171c7223 */ /* 0x080fe20000000012 */
[-C--:B------:R-:W-:Y:S01]  /*0d20*/  FFMA R20, R20, R19.reuse, R25 ;  /* 0x0000001314147223 */ /* 0x080fe20000000019 */
[----:B------:R-:W-:Y:S01]  /*0d30*/  FFMA R22, R22, R19, R29 ;  /* 0x0000001316167223 */ /* 0x000fe2000000001d */
[----:B-1----:R-:W-:Y:S02]  /*0d40*/  FFMA R23, R8, R12, R17 ;  /* 0x0000000c08177223 */ /* 0x002fe40000000011 */
[----:B------:R-:W0:Y:S01]  /*0d50*/  LDS.128 R16, [UR10+0x90] ;  /* 0x0000900aff107984 */ /* 0x000e220008000c00 */
[C---:B------:R-:W-:Y:S01]  /*0d60*/  FFMA R27, R12.reuse, R9, R27 ;  /* 0x000000090c1b7223 */ /* 0x040fe2000000001b */
[C---:B------:R-:W-:Y:S01]  /*0d70*/  FFMA R26, R12.reuse, R10, R26 ;  /* 0x0000000a0c1a7223 */ /* 0x040fe2000000001a */
[----:B------:R-:W-:-:S02]  /*0d80*/  FFMA R20, R12, R11, R20 ;  /* 0x0000000b0c147223 */ /* 0x000fc40000000014 */
[----:B------:R-:W1:Y:S01]  /*0d90*/  LDS.128 R8, [UR10+0xa0] ;  /* 0x0000a00aff087984 */ /* 0x000e620008000c00 */
[----:B--2---:R-:W-:Y:S01]  /*0da0*/  FFMA R21, R4, R12, R21 ;  /* 0x0000000c04157223 */ /* 0x004fe20000000015 */
[C---:B------:R-:W-:Y:S01]  /*0db0*/  FFMA R25, R12.reuse, R5, R22 ;  /* 0x000000050c197223 */ /* 0x040fe20000000016 */
[----:B------:R-:W-:Y:S01]  /*0dc0*/  FFMA R28, R12, R6, R28 ;  /* 0x000000060c1c7223 */ /* 0x000fe2000000001c */
[-C--:B------:R-:W-:Y:S02]  /*0dd0*/  FFMA R12, R7, R13.reuse, R23 ;  /* 0x0000000d070c7223 */ /* 0x080fe40000000017 */
[----:B------:R-:W2:Y:S01]  /*0de0*/  LDS.128 R4, [UR10+0xb0] ;  /* 0x0000b00aff047984 */ /* 0x000ea20008000c00 */
[-C--:B0-----:R-:W-:Y:S01]  /*0df0*/  FFMA R16, R16, R13.reuse, R27 ;  /* 0x0000000d10107223 */ /* 0x081fe2000000001b */
[-C--:B------:R-:W-:Y:S01]  /*0e00*/  FFMA R27, R18, R13.reuse, R20 ;  /* 0x0000000d121b7223 */ /* 0x080fe20000000014 */
[-C--:B------:R-:W-:Y:S02]  /*0e10*/  FFMA R29, R19, R13.reuse, R21 ;  /* 0x0000000d131d7223 */ /* 0x080fe40000000015 */
[----:B------:R-:W0:Y:S01]  /*0e20*/  LDS.128 R20, [UR10+0xc0] ;  /* 0x0000c00aff147984 */ /* 0x000e220008000c00 */
[-C--:B-1----:R-:W-:Y:S01]  /*0e30*/  FFMA R10, R10, R14.reuse, R12 ;  /* 0x0000000e0a0a7223 */ /* 0x082fe2000000000c */
[----:B------:R-:W-:Y:S01]  /*0e40*/  FFMA R26, R17, R13, R26 ;  /* 0x0000000d111a7223 */ /* 0x000fe2000000001a */
[----:B------:R-:W-:-:S02]  /*0e50*/  FFMA R12, R11, R14, R16 ;  /* 0x0000000e0b0c7223 */ /* 0x000fc40000000010 */
[----:B------:R-:W1:Y:S01]  /*0e60*/  LDS.128 R16, [UR10+0xd0] ;  /* 0x0000d00aff107984 */ /* 0x000e620008000c00 */
[-C--:B------:R-:W-:Y:S01]  /*0e70*/  FFMA R8, R8, R13.reuse, R25 ;  /* 0x0000000d08087223 */ /* 0x080fe20000000019 */
[----:B------:R-:W-:Y:S01]  /*0e80*/  FFMA R9, R9, R13, R28 ;  /* 0x0000000d09097223 */ /* 0x000fe2000000001c */
[-C--:B--2---:R-:W-:Y:S01]  /*0e90*/  FFMA R26, R4, R14.reuse, R26 ;  /* 0x0000000e041a7223 */ /* 0x084fe2000000001a */
[-C--:B------:R-:W-:Y:S01]  /*0ea0*/  FFMA R27, R5, R14.reuse, R27 ;  /* 0x0000000e051b7223 */ /* 0x080fe2000000001b */
[-C--:B------:R-:W-:Y:S01]  /*0eb0*/  FFMA R29, R6, R14.reuse, R29 ;  /* 0x0000000e061d7223 */ /* 0x080fe2000000001d */
[-C--:B------:R-:W-:Y:S02]  /*0ec0*/  FFMA R13, R7, R14.reuse, R8 ;  /* 0x0000000e070d7223 */ /* 0x080fe40000000008 */
[----:B------:R-:W-:Y:S01]  /*0ed0*/  LDS.128 R4, [UR10+0xe0] ;  /* 0x0000e00aff047984 */ /* 0x000fe20008000c00 */
[----:B0-----:R-:W-:Y:S01]  /*0ee0*/  FFMA R14, R20, R14, R9 ;  /* 0x0000000e140e7223 */ /* 0x001fe20000000009 */
[----:B------:R-:W-:-:S02]  /*0ef0*/  FFMA R28, R21, R15, R10 ;  /* 0x0000000f151c7223 */ /* 0x000fc4000000000a */
[----:B------:R-:W0:Y:S01]  /*0f00*/  LDS.128 R8, [R24+0x20] ;  /* 0x0000200018087984 */ /* 0x000e220000000c00 */
[-C--:B------:R-:W-:Y:S01]  /*0f10*/  FFMA R25, R22, R15.reuse, R12 ;  /* 0x0000000f16197223 */ /* 0x080fe2000000000c */
[-C--:B------:R-:W-:Y:S02]  /*0f20*/  FFMA R26, R23, R15.reuse, R26 ;  /* 0x0000000f171a7223 */ /* 0x080fe4000000001a */
[----:B------:R-:W2:Y:S01]  /*0f30*/  LDS.128 R20, [UR10+0xf0] ;  /* 0x0000f00aff147984 */ /* 0x000ea20008000c00 */
[-C--:B-1----:R-:W-:Y:S01]  /*0f40*/  FFMA R16, R16, R15.reuse, R27 ;  /* 0x0000000f10107223 */ /* 0x082fe2000000001b */
[-C--:B------:R-:W-:Y:S01]  /*0f50*/  FFMA R17, R17, R15.reuse, R29 ;  /* 0x0000000f11117223 */ /* 0x080fe2000000001d */
[-C--:B------:R-:W-:Y:S01]  /*0f60*/  FFMA R18, R18, R15.reuse, R13 ;  /* 0x0000000f12127223 */ /* 0x080fe2000000000d */
[----:B------:R-:W-:Y:S02]  /*0f70*/  FFMA R19, R19, R15, R14 ;  /* 0x0000000f13137223 */ /* 0x000fe4000000000e */
[----:B------:R-:W1:Y:S01]  /*0f80*/  LDS.128 R12, [UR10+0x100] ;  /* 0x0001000aff0c7984 */ /* 0x000e620008000c00 */
[----:B0-----:R-:W-:Y:S01]  /*0f90*/  FFMA R27, R8, R5, R25 ;  /* 0x00000005081b7223 */ /* 0x001fe20000000019 */
[----:B------:R-:W-:Y:S01]  /*0fa0*/  FFMA R28, R4, R8, R28 ;  /* 0x00000008041c7223 */ /* 0x000fe2000000001c */
[C---:B------:R-:W-:Y:S01]  /*0fb0*/  FFMA R26, R8.reuse, R6, R26 ;  /* 0x00000006081a7223 */ /* 0x040fe2000000001a */
[----:B------:R-:W-:-:S02]  /*0fc0*/  FFMA R25, R8, R7, R16 ;  /* 0x0000000708197223 */ /* 0x000fc40000000010 */
[----:B------:R-:W0:Y:S01]  /*0fd0*/  LDS.128 R4, [UR10+0x110] ;  /* 0x0001100aff047984 */ /* 0x000e220008000c00 */
[----:B--2---:R-:W-:Y:S01]  /*0fe0*/  FFMA R20, R20, R8, R17 ;  /* 0x0000000814147223 */ /* 0x004fe20000000011 */
[C---:B------:R-:W-:Y:S01]  /*0ff0*/  FFMA R21, R8.reuse, R21, R18 ;  /* 0x0000001508157223 */ /* 0x040fe20000000012 */
[----:B------:R-:W-:Y:S01]  /*1000*/  FFMA R22, R8, R22, R19 ;  /* 0x0000001608167223 */ /* 0x000fe20000000013 */
[-C--:B-1----:R-:W-:Y:S01]  /*1010*/  FFMA R27, R12, R9.reuse, R27 ;  /* 0x000000090c1b7223 */ /* 0x082fe2000000001b */
[-C--:B------:R-:W-:Y:S01]  /*1020*/  FFMA R26, R13, R9.reuse, R26 ;  /* 0x000000090d1a7223 */ /* 0x080fe2000000001a */
[----:B------:R-:W1:Y:S01]  /*1030*/  LDS.128 R16, [UR10+0x120] ;  /* 0x0001200aff107984 */ /* 0x000e620008000c00 */
[-C--:B------:R-:W-:Y:S01]  /*1040*/  FFMA R25, R14, R9.reuse, R25 ;  /* 0x000000090e197223 */ /* 0x080fe20000000019 */
[-C--:B------:R-:W-:Y:S02]  /*1050*/  FFMA R20, R15, R9.reuse, R20 ;  /* 0x000000090f147223 */ /* 0x080fe40000000014 */
[----:B------:R-:W2:Y:S01]  /*1060*/  LDS.128 R12, [UR10+0x130] ;  /* 0x0001300aff0c7984 */ /* 0x000ea20008000c00 */
[-C--:B------:R-:W-:Y:S01]  /*1070*/  FFMA R23, R23, R9.reuse, R28 ;  /* 0x0000000917177223 */ /* 0x080fe2000000001c */
[-C--:B0-----:R-:W-:Y:S01]  /*1080*/  FFMA R21, R4, R9.reuse, R21 ;  /* 0x0000000904157223 */ /* 0x081fe20000000015 */
[----:B------:R-:W-:-:S02]  /*1090*/  FFMA R22, R5, R9, R22 ;  /* 0x0000000905167223 */ /* 0x000fc40000000016 */
        /* <DEDUP_REMOVED lines=8> */
[----:B------:R1:W-:Y:S04]  /*1120*/  LDS.128 R16, [R24+0x30] ;  /* 0x0000300018107984 */ /* 0x0003e80000000c00 */
[----:B------:R-:W2:Y:S01]  /*1130*/  LDS.128 R20, [UR10+0x150] ;  /* 0x0001500aff147984 */ /* 0x000ea20008000c00 */
[-C--:B------:R-:W-:Y:S01]  /*1140*/  FFMA R8, R13, R11.reuse, R8 ;  /* 0x0000000b0d087223 */ /* 0x080fe20000000008 */
[-C--:B------:R-:W-:Y:S01]  /*1150*/  FFMA R27, R14, R11.reuse, R27 ;  /* 0x0000000b0e1b7223 */ /* 0x080fe2000000001b */
[----:B------:R-:W-:-:S02]  /*1160*/  FFMA R26, R15, R11, R26 ;  /* 0x0000000b0f1a7223 */ /* 0x000fc4000000001a */
[----:B------:R-:W3:Y:S01]  /*1170*/  LDS.128 R12, [UR10+0x160] ;  /* 0x0001600aff0c7984 */ /* 0x000ee20008000c00 */
[-C--:B0-----:R-:W-:Y:S01]  /*1180*/  FFMA R25, R4, R11.reuse, R25 ;  /* 0x0000000b04197223 */ /* 0x081fe20000000019 */
[-C--:B------:R-:W-:Y:S01]  /*1190*/  FFMA R28, R5, R11.reuse, R28 ;  /* 0x0000000b051c7223 */ /* 0x080fe2000000001c */
[-C--:B-1----:R-:W-:Y:S01]  /*11a0*/  FFMA R24, R6, R11.reuse, R9 ;  /* 0x0000000b06187223 */ /* 0x082fe20000000009 */
[----:B------:R-:W-:Y:S02]  /*11b0*/  FFMA R29, R7, R11, R10 ;  /* 0x0000000b071d7223 */ /* 0x000fe4000000000a */
[----:B------:R-:W0:Y:S01]  /*11c0*/  LDS.128 R4, [UR10+0x170] ;  /* 0x0001700aff047984 */ /* 0x000e220008000c00 */
[----:B--2---:R-:W-:-:S03]  /*11d0*/  FFMA R20, R20, R16, R8 ;  /* 0x0000001014147223 */ /* 0x004fc60000000008 */
[----:B------:R-:W1:Y:S01]  /*11e0*/  LDS.128 R8, [UR10+0x180] ;  /* 0x0001800aff087984 */ /* 0x000e620008000c00 */
[C---:B------:R-:W-:Y:S01]  /*11f0*/  FFMA R21, R16.reuse, R21, R27 ;  /* 0x0000001510157223 */ /* 0x040fe2000000001b */
[C---:B------:R-:W-:Y:S01]  /*1200*/  FFMA R22, R16.reuse, R22, R26 ;  /* 0x0000001610167223 */ /* 0x040fe2000000001a */
[----:B------:R-:W-:Y:S01]  /*1210*/  FFMA R23, R16, R23, R25 ;  /* 0x0000001710177223 */ /* 0x000fe20000000019 */
[----:B---3--:R-:W-:Y:S01]  /*1220*/  FFMA R28, R12, R16, R28 ;  /* 0x000000100c1c7223 */ /* 0x008fe2000000001c */
[C---:B------:R-:W-:Y:S01]  /*1230*/  FFMA R24, R16.reuse, R13, R24 ;  /* 0x0000000d10187223 */ /* 0x040fe20000000018 */
[----:B------:R-:W-:Y:S01]  /*1240*/  FFMA R29, R16, R14, R29 ;  /* 0x0000000e101d7223 */ /* 0x000fe2000000001d */
[-C--:B------:R-:W-:Y:S02]  /*1250*/  FFMA R16, R15, R17.reuse, R20 ;  /* 0x000000110f107223 */ /* 0x080fe40000000014 */
[----:B------:R-:W2:Y:S01]  /*1260*/  LDS.128 R12, [UR10+0x190] ;  /* 0x0001900aff0c7984 */ /* 0x000ea20008000c00 */
[----:B------:R-:W-:Y:S01]  /*1270*/  UIADD3 UR6, UPT, UPT, UR6, 0x1, URZ ;  /* 0x0000000106067890 */ /* 0x000fe2000fffe0ff */
[-C--:B0-----:R-:W-:Y:S01]  /*1280*/  FFMA R25, R4, R17.reuse, R21 ;  /* 0x0000001104197223 */ /* 0x081fe20000000015 */
[-C--:B------:R-:W-:Y:S01]  /*1290*/  FFMA R26, R5, R17.reuse, R22 ;  /* 0x00000011051a7223 */ /* 0x080fe20000000016 */
[-C--:B------:R-:W-:Y:S01]  /*12a0*/  FFMA R27, R6, R17.reuse, R23 ;  /* 0x00000011061b7223 */ /* 0x080fe20000000017 */
[----:B------:R-:W-:Y:S01]  /*12b0*/  FFMA R28, R7, R17, R28 ;  /* 0x00000011071c7223 */ /* 0x000fe2000000001c */
[----:B------:R-:W0:Y:S04]  /*12c0*/  LDS.128 R20, [UR10+0x1b0] ;  /* 0x0001b00aff147984 */ /* 0x000e280008000c00 */
[----:B------:R-:W3:Y:S01]  /*12d0*/  LDS.128 R4, [UR10+0x1a0] ;  /* 0x0001a00aff047984 */ /* 0x000ee20008000c00 */
[----:B-1----:R-:W-:Y:S01]  /*12e0*/  FFMA R25, R11, R18, R25 ;  /* 0x000000120b197223 */ /* 0x002fe20000000019 */
[----:B------:R-:W-:-:S04]  /*12f0*/  MOV R11, UR6 ;  /* 0x00000006000b7c02 */ /* 0x000fc80008000f00 */
[----:B------:R-:W-:Y:S01]  /*1300*/  ISETP.NE.AND P0, PT, R11, 0x3, PT ;  /* 0x000000030b00780c */ /* 0x000fe20003f05270 */
[-C--:B------:R-:W-:Y:S01]  /*1310*/  FFMA R8, R8, R17.reuse, R24 ;  /* 0x0000001108087223 */ /* 0x080fe20000000018 */
[----:B------:R-:W-:Y:S01]  /*1320*/  FFMA R9, R9, R17, R29 ;  /* 0x0000001109097223 */ /* 0x000fe2000000001d */
[-C--:B------:R-:W-:Y:S01]  /*1330*/  FFMA R10, R10, R18.reuse, R16 ;  /* 0x000000120a0a7223 */ /* 0x080fe20000000010 */
[-C--:B--2---:R-:W-:Y:S01]  /*1340*/  FFMA R26, R12, R18.reuse, R26 ;  /* 0x000000120c1a7223 */ /* 0x084fe2000000001a */
[-C--:B------:R-:W-:Y:S01]  /*1350*/  FFMA R13, R13, R18.reuse, R27 ;  /* 0x000000120d0d7223 */ /* 0x080fe2000000001b */
[-C--:B------:R-:W-:Y:S01]  /*1360*/  FFMA R14, R14, R18.reuse, R28 ;  /* 0x000000120e0e7223 */ /* 0x080fe2000000001c */
[-C--:B------:R-:W-:Y:S02]  /*1370*/  FFMA R15, R15, R18.reuse, R8 ;  /* 0x000000120f0f7223 */ /* 0x080fe40000000008 */
[-C--:B0-----:R-:W-:Y:S01]  /*1380*/  FFMA R20, R20, R19.reuse, R13 ;  /* 0x0000001314147223 */ /* 0x081fe2000000000d */
[----:B---3--:R-:W-:Y:S01]  /*1390*/  FFMA R4, R4, R18, R9 ;  /* 0x0000001204047223 */ /* 0x008fe20000000009 */
[-C--:B------:R-:W-:Y:S01]  /*13a0*/  FFMA R27, R5, R19.reuse, R10 ;  /* 0x00000013051b7223 */ /* 0x080fe2000000000a */
[-C--:B------:R-:W-:Y:S01]  /*13b0*/  FFMA R25, R6, R19.reuse, R25 ;  /* 0x0000001306197223 */ /* 0x080fe20000000019 */
[-C--:B------:R-:W-:Y:S01]  /*13c0*/  FFMA R26, R7, R19.reuse, R26 ;  /* 0x00000013071a7223 */ /* 0x080fe2000000001a */
[-C--:B------:R-:W-:Y:S01]  /*13d0*/  FFMA R21, R21, R19.reuse, R14 ;  /* 0x0000001315157223 */ /* 0x080fe2000000000e */
[-C--:B------:R-:W-:Y:S01]  /*13e0*/  FFMA R22, R22, R19.reuse, R15 ;  /* 0x0000001316167223 */ /* 0x080fe2000000000f */
[----:B------:R-:W-:Y:S01]  /*13f0*/  FFMA R23, R23, R19, R4 ;  /* 0x0000001317177223 */ /* 0x000fe20000000004 */
[----:B------:R-:W-:Y:S06]  /*1400*/  @P0 BRA `(.L_x_14) ;  /* 0xffffffec004c0947 */ /* 0x000fec000383ffff */
[----:B------:R-:W-:-:S04]  /*1410*/  UIADD3 UR5, UPT, UPT, UR5, 0x1, URZ ;  /* 0x0000000105057890 */ /* 0x000fc8000fffe0ff */
[----:B------:R-:W-:-:S09]  /*1420*/  UISETP.NE.AND UP0, UPT, UR5, 0x3, UPT ;  /* 0x000000030500788c */ /* 0x000fd2000bf05270 */
[----:B------:R-:W-:Y:S05]  /*1430*/  BRA.U UP0, `(.L_x_15) ;  /* 0xffffffed00147547 */ /* 0x000fea000b83ffff */
[----:B------:R-:W-:-:S04]  /*1440*/  UIADD3 UR4, UPT, UPT, UR4, 0x1, URZ ;  /* 0x0000000104047890 */ /* 0x000fc8000fffe0ff */
[----:B------:R-:W-:-:S09]  /*1450*/  UISETP.NE.AND UP0, UPT, UR4, 0x6, UPT ;  /* 0x000000060400788c */ /* 0x000fd2000bf05270 */
[----:B------:R-:W-:Y:S05]  /*1460*/  BRA.U UP0, `(.L_x_16) ;  /* 0xffffffed00047547 */ /* 0x000fea000b83ffff */
[----:B------:R-:W0:Y:S01]  /*1470*/  S2R R3, SR_CTAID.Y ;  /* 0x0000000000037919 */ /* 0x000e220000002600 */
[----:B------:R-:W1:Y:S01]  /*1480*/  LDC.64 R4, c[0x0][0x390] ;  /* 0x0000e400ff047b82 */ /* 0x000e620000000a00 */
[----:B0-----:R-:W-:-:S05]  /*1490*/  IMAD R3, R2, 0x7, R3 ;  /* 0x0000000702037824 */ /* 0x001fca00078e0203 */
[----:B------:R-:W-:-:S05]  /*14a0*/  LEA R3, R3, -R3, 0x3 ;  /* 0x8000000303037211 */ /* 0x000fca00078e18ff */
[----:B-1----:R-:W-:-:S05]  /*14b0*/  IMAD.WIDE.U32 R2, R3, 0x4, R4 ;  /* 0x0000000403027825 */ /* 0x002fca00078e0004 */
[----:B------:R-:W-:Y:S04]  /*14c0*/  STG.E desc[UR12][R2.64], R27 ;  /* 0x0000001b02007986 */ /* 0x000fe8000c10190c */
[----:B------:R-:W-:Y:S04]  /*14d0*/  STG.E desc[UR12][R2.64+0x4], R25 ;  /* 0x0000041902007986 */ /* 0x000fe8000c10190c */
[----:B------:R-:W-:Y:S04]  /*14e0*/  STG.E desc[UR12][R2.64+0x8], R26 ;  /* 0x0000081a02007986 */ /* 0x000fe8000c10190c */
[----:B------:R-:W-:Y:S04]  /*14f0*/  STG.E desc[UR12][R2.64+0xc], R20 ;  /* 0x00000c1402007986 */ /* 0x000fe8000c10190c */
[----:B------:R-:W-:Y:S04]  /*1500*/  STG.E desc[UR12][R2.64+0x10], R21 ;  /* 0x0000101502007986 */ /* 0x000fe8000c10190c */
[----:B------:R-:W-:Y:S04]  /*1510*/  STG.E desc[UR12][R2.64+0x14], R22 ;  /* 0x0000141602007986 */ /* 0x000fe8000c10190c */
[----:B------:R-:W-:Y:S01]  /*1520*/  STG.E desc[UR12][R2.64+0x18], R23 ;  /* 0x0000181702007986 */ /* 0x000fe2000c10190c */
[----:B------:R-:W-:Y:S05]  /*1530*/  EXIT ;  /* 0x000000000000794d */ /* 0x000fea0003800000 */
.L_x_17:
        /* <DEDUP_REMOVED lines=12> */
.L_x_20:


//--------------------- .nv.shared._Z6conv2dPfPKfS_ --------------------------
	.section	.nv.shared._Z6conv2dPfPKfS_,"aw",@nobits
	.sectionflags	@""
	.align	4
.nv.shared._Z6conv2dPfPKfS_:
	.zero		1408


//--------------------- .nv.shared.reserved.0     --------------------------
	.section	.nv.shared.reserved.0,"aw",@nobits
	.weak		__nv_reservedSMEM_offset_0_alias
	.size		__nv_reservedSMEM_offset_0_alias, 0, 64
	.other		__nv_reservedSMEM_offset_0_alias,@"STO_CUDA_RESERVED_SHARED STV_DEFAULT"
__nv_reservedSMEM_offset_0_alias:
	.zero		0
	.zero		64


//--------------------- .nv.shared.default_function_kernel0 --------------------------
	.section	.nv.shared.default_function_kernel0,"aw",@nobits
	.sectionflags	@""
	.align	4
.nv.shared.default_function_kernel0:
	.zero		1728


//--------------------- .nv.constant0._Z6conv2dPfPKfS_ --------------------------
	.section	.nv.constant0._Z6conv2dPfPKfS_,"a",@progbits
	.sectionflags	@""
	.align	4
.nv.constant0._Z6conv2dPfPKfS_:
	.zero		920


//--------------------- .nv.constant0._Z9transformPfS_ --------------------------
	.section	.nv.constant0._Z9transformPfS_,"a",@progbits
	.sectionflags	@""
	.align	4
.nv.constant0._Z9transformPfS_:
	.zero		912


//--------------------- .nv.constant0.default_function_kernel0 --------------------------
	.section	.nv.constant0.default_function_kernel0,"a",@progbits
	.sectionflags	@""
	.align	4
.nv.constant0.default_function_kernel0:
	.zero		920


//--------------------- SYMBOLS --------------------------

	.type		.nv.reservedSmem.offset0,@object
	.size		.nv.reservedSmem.offset0,0x4
	.type		.nv.reservedSmem.cap,@object
	.size		.nv.reservedSmem.cap,0x4
